//
// Generated by NVIDIA NVVM Compiler
//
// Compiler Build ID: CL-36424714
// Cuda compilation tools, release 13.0, V13.0.88
// Based on NVVM 20.0.0
//

.version 9.0
.target sm_100
.address_size 64

	// .globl	_Z21initialize_boundariesPfS_fiiii
.func  (.param .align 16 .b8 func_retval0[16]) __internal_trig_reduction_slowpathd
(
	.param .b64 __internal_trig_reduction_slowpathd_param_0
)
;
.global .align 8 .b8 __cudart_i2opi_d[144] = {8, 93, 141, 31, 177, 95, 251, 107, 234, 146, 82, 138, 247, 57, 7, 61, 123, 241, 229, 235, 199, 186, 39, 117, 45, 234, 95, 158, 102, 63, 70, 79, 183, 9, 203, 39, 207, 126, 54, 109, 31, 109, 10, 90, 139, 17, 47, 239, 15, 152, 5, 222, 255, 151, 248, 31, 59, 40, 249, 189, 139, 95, 132, 156, 244, 57, 83, 131, 57, 214, 145, 57, 65, 126, 95, 180, 38, 112, 156, 233, 132, 68, 187, 46, 245, 53, 130, 232, 62, 167, 41, 177, 28, 235, 29, 254, 28, 146, 209, 9, 234, 46, 73, 6, 224, 210, 77, 66, 58, 110, 36, 183, 97, 197, 187, 222, 171, 99, 81, 254, 65, 144, 67, 60, 153, 149, 98, 219, 192, 221, 52, 245, 209, 87, 39, 252, 41, 21, 68, 78, 110, 131, 249, 162};
.global .align 16 .b8 __cudart_sin_cos_coeffs[128] = {70, 210, 176, 44, 241, 229, 90, 190, 146, 227, 172, 105, 227, 29, 199, 62, 161, 98, 219, 25, 160, 1, 42, 191, 24, 8, 17, 17, 17, 17, 129, 63, 84, 85, 85, 85, 85, 85, 197, 191, 0, 0, 0, 0, 0, 0, 0, 0, 0, 0, 0, 0, 0, 0, 0, 0, 100, 129, 253, 32, 131, 255, 168, 189, 40, 133, 239, 193, 167, 238, 33, 62, 217, 230, 6, 142, 79, 126, 146, 190, 233, 188, 221, 25, 160, 1, 250, 62, 71, 93, 193, 22, 108, 193, 86, 191, 81, 85, 85, 85, 85, 85, 165, 63, 0, 0, 0, 0, 0, 0, 224, 191, 0, 0, 0, 0, 0, 0, 240, 63};

.visible .entry _Z21initialize_boundariesPfS_fiiii(
	.param .u64 .ptr .align 1 _Z21initialize_boundariesPfS_fiiii_param_0,
	.param .u64 .ptr .align 1 _Z21initialize_boundariesPfS_fiiii_param_1,
	.param .f32 _Z21initialize_boundariesPfS_fiiii_param_2,
	.param .u32 _Z21initialize_boundariesPfS_fiiii_param_3,
	.param .u32 _Z21initialize_boundariesPfS_fiiii_param_4,
	.param .u32 _Z21initialize_boundariesPfS_fiiii_param_5,
	.param .u32 _Z21initialize_boundariesPfS_fiiii_param_6
)
{
	.reg .pred 	%p<7>;
	.reg .b32 	%r<26>;
	.reg .b32 	%f<3>;
	.reg .b64 	%rd<15>;
	.reg .b64 	%fd<39>;

	ld.param.u64 	%rd3, [_Z21initialize_boundariesPfS_fiiii_param_0];
	ld.param.u64 	%rd4, [_Z21initialize_boundariesPfS_fiiii_param_1];
	ld.param.f32 	%f1, [_Z21initialize_boundariesPfS_fiiii_param_2];
	ld.param.u32 	%r9, [_Z21initialize_boundariesPfS_fiiii_param_3];
	ld.param.u32 	%r10, [_Z21initialize_boundariesPfS_fiiii_param_4];
	ld.param.u32 	%r11, [_Z21initialize_boundariesPfS_fiiii_param_5];
	ld.param.u32 	%r12, [_Z21initialize_boundariesPfS_fiiii_param_6];
	mov.u32 	%r13, %ctaid.x;
	mov.u32 	%r1, %ntid.x;
	mov.u32 	%r14, %tid.x;
	mad.lo.s32 	%r24, %r13, %r1, %r14;
	setp.ge.s32 	%p1, %r24, %r11;
	@%p1 bra 	$L__BB0_7;
	cvt.f64.f32 	%fd9, %f1;
	add.f64 	%fd1, %fd9, %fd9;
	add.s32 	%r15, %r12, -1;
	cvt.rn.f64.s32 	%fd2, %r15;
	mov.u32 	%r16, %nctaid.x;
	mul.lo.s32 	%r3, %r1, %r16;
	cvta.to.global.u64 	%rd1, %rd4;
	cvta.to.global.u64 	%rd2, %rd3;
	mov.u64 	%rd7, __cudart_sin_cos_coeffs;
	mul.wide.s32 	%rd11, %r10, 4;
$L__BB0_2:
	add.s32 	%r17, %r24, %r9;
	cvt.rn.f64.s32 	%fd10, %r17;
	mul.f64 	%fd11, %fd1, %fd10;
	div.rn.f64 	%fd3, %fd11, %fd2;
	abs.f64 	%fd4, %fd3;
	setp.neu.f64 	%p2, %fd4, 0d7FF0000000000000;
	@%p2 bra 	$L__BB0_4;
	mov.f64 	%fd17, 0d0000000000000000;
	mul.rn.f64 	%fd38, %fd3, %fd17;
	mov.b32 	%r25, 0;
	bra.uni 	$L__BB0_6;
$L__BB0_4:
	mul.f64 	%fd12, %fd3, 0d3FE45F306DC9C883;
	cvt.rni.s32.f64 	%r25, %fd12;
	cvt.rn.f64.s32 	%fd13, %r25;
	fma.rn.f64 	%fd14, %fd13, 0dBFF921FB54442D18, %fd3;
	fma.rn.f64 	%fd15, %fd13, 0dBC91A62633145C00, %fd14;
	fma.rn.f64 	%fd38, %fd13, 0dB97B839A252049C0, %fd15;
	setp.ltu.f64 	%p3, %fd4, 0d41E0000000000000;
	@%p3 bra 	$L__BB0_6;
	{ // callseq 0, 0
	.param .b64 param0;
	st.param.f64 	[param0], %fd3;
	.param .align 16 .b8 retval0[16];
	call.uni (retval0), 
	__internal_trig_reduction_slowpathd, 
	(
	param0
	);
	ld.param.f64 	%fd38, [retval0];
	ld.param.b32 	%r25, [retval0+8];
	} // callseq 0
$L__BB0_6:
	shl.b32 	%r20, %r25, 6;
	cvt.u64.u32 	%rd5, %r20;
	and.b64  	%rd6, %rd5, 64;
	add.s64 	%rd8, %rd7, %rd6;
	mul.rn.f64 	%fd18, %fd38, %fd38;
	and.b32  	%r21, %r25, 1;
	setp.eq.b32 	%p4, %r21, 1;
	selp.f64 	%fd19, 0dBDA8FF8320FD8164, 0d3DE5DB65F9785EBA, %p4;
	ld.global.nc.v2.f64 	{%fd20, %fd21}, [%rd8];
	fma.rn.f64 	%fd22, %fd19, %fd18, %fd20;
	fma.rn.f64 	%fd23, %fd22, %fd18, %fd21;
	ld.global.nc.v2.f64 	{%fd24, %fd25}, [%rd8+16];
	fma.rn.f64 	%fd26, %fd23, %fd18, %fd24;
	fma.rn.f64 	%fd27, %fd26, %fd18, %fd25;
	ld.global.nc.v2.f64 	{%fd28, %fd29}, [%rd8+32];
	fma.rn.f64 	%fd30, %fd27, %fd18, %fd28;
	fma.rn.f64 	%fd31, %fd30, %fd18, %fd29;
	fma.rn.f64 	%fd32, %fd31, %fd38, %fd38;
	fma.rn.f64 	%fd33, %fd31, %fd18, 0d3FF0000000000000;
	selp.f64 	%fd34, %fd33, %fd32, %p4;
	and.b32  	%r22, %r25, 2;
	setp.eq.s32 	%p5, %r22, 0;
	mov.f64 	%fd35, 0d0000000000000000;
	sub.f64 	%fd36, %fd35, %fd34;
	selp.f64 	%fd37, %fd34, %fd36, %p5;
	cvt.rn.f32.f64 	%f2, %fd37;
	mul.lo.s32 	%r23, %r24, %r10;
	mul.wide.s32 	%rd9, %r23, 4;
	add.s64 	%rd10, %rd1, %rd9;
	st.global.f32 	[%rd10], %f2;
	add.s64 	%rd12, %rd10, %rd11;
	st.global.f32 	[%rd12+-4], %f2;
	add.s64 	%rd13, %rd2, %rd9;
	st.global.f32 	[%rd13], %f2;
	add.s64 	%rd14, %rd13, %rd11;
	st.global.f32 	[%rd14+-4], %f2;
	add.s32 	%r24, %r24, %r3;
	setp.lt.s32 	%p6, %r24, %r11;
	@%p6 bra 	$L__BB0_2;
$L__BB0_7:
	ret;

}
	// .globl	_Z13jacobi_kernelPfPKfS_iii
.visible .entry _Z13jacobi_kernelPfPKfS_iii(
	.param .u64 .ptr .align 1 _Z13jacobi_kernelPfPKfS_iii_param_0,
	.param .u64 .ptr .align 1 _Z13jacobi_kernelPfPKfS_iii_param_1,
	.param .u64 .ptr .align 1 _Z13jacobi_kernelPfPKfS_iii_param_2,
	.param .u32 _Z13jacobi_kernelPfPKfS_iii_param_3,
	.param .u32 _Z13jacobi_kernelPfPKfS_iii_param_4,
	.param .u32 _Z13jacobi_kernelPfPKfS_iii_param_5
)
{
	.reg .pred 	%p<4>;
	.reg .b32 	%r<23>;
	.reg .b32 	%f<16>;
	.reg .b64 	%rd<14>;

	ld.param.u64 	%rd1, [_Z13jacobi_kernelPfPKfS_iii_param_0];
	ld.param.u64 	%rd2, [_Z13jacobi_kernelPfPKfS_iii_param_1];
	ld.param.u64 	%rd3, [_Z13jacobi_kernelPfPKfS_iii_param_2];
	ld.param.u32 	%r4, [_Z13jacobi_kernelPfPKfS_iii_param_3];
	ld.param.u32 	%r5, [_Z13jacobi_kernelPfPKfS_iii_param_4];
	ld.param.u32 	%r6, [_Z13jacobi_kernelPfPKfS_iii_param_5];
	mov.u32 	%r7, %ctaid.y;
	mov.u32 	%r8, %ntid.y;
	mov.u32 	%r9, %tid.y;
	mad.lo.s32 	%r10, %r7, %r8, %r9;
	add.s32 	%r1, %r10, %r4;
	mov.u32 	%r11, %ctaid.x;
	mov.u32 	%r12, %ntid.x;
	mov.u32 	%r13, %tid.x;
	mad.lo.s32 	%r14, %r11, %r12, %r13;
	add.s32 	%r2, %r14, 1;
	setp.ge.s32 	%p1, %r1, %r5;
	add.s32 	%r16, %r6, -1;
	setp.ge.s32 	%p2, %r2, %r16;
	mov.f32 	%f15, 0f00000000;
	or.pred  	%p3, %p1, %p2;
	@%p3 bra 	$L__BB1_2;
	cvta.to.global.u64 	%rd4, %rd2;
	cvta.to.global.u64 	%rd5, %rd1;
	mul.lo.s32 	%r17, %r6, %r1;
	add.s32 	%r18, %r17, %r2;
	mul.wide.s32 	%rd6, %r18, 4;
	add.s64 	%rd7, %rd4, %rd6;
	ld.global.nc.f32 	%f4, [%rd7+4];
	ld.global.nc.f32 	%f5, [%rd7+-4];
	add.f32 	%f6, %f4, %f5;
	add.s32 	%r19, %r17, %r6;
	mul.wide.s32 	%rd8, %r6, 4;
	add.s64 	%rd9, %rd7, %rd8;
	ld.global.nc.f32 	%f7, [%rd9];
	add.f32 	%f8, %f6, %f7;
	shl.b32 	%r20, %r6, 1;
	sub.s32 	%r21, %r19, %r20;
	add.s32 	%r22, %r21, %r2;
	mul.wide.s32 	%rd10, %r22, 4;
	add.s64 	%rd11, %rd4, %rd10;
	ld.global.nc.f32 	%f9, [%rd11];
	add.f32 	%f10, %f8, %f9;
	mul.f32 	%f11, %f10, 0f3E800000;
	add.s64 	%rd12, %rd5, %rd6;
	st.global.f32 	[%rd12], %f11;
	ld.global.nc.f32 	%f12, [%rd7];
	sub.f32 	%f13, %f11, %f12;
	fma.rn.f32 	%f15, %f13, %f13, 0f00000000;
$L__BB1_2:
	cvta.to.global.u64 	%rd13, %rd3;
	atom.global.add.f32 	%f14, [%rd13], %f15;
	ret;

}
.func  (.param .align 16 .b8 func_retval0[16]) __internal_trig_reduction_slowpathd(
	.param .b64 __internal_trig_reduction_slowpathd_param_0
)
{
	.local .align 8 .b8 	__local_depot2[40];
	.reg .b64 	%SP;
	.reg .b64 	%SPL;
	.reg .pred 	%p<10>;
	.reg .b32 	%r<47>;
	.reg .b64 	%rd<74>;
	.reg .b64 	%fd<5>;

	mov.u64 	%SPL, __local_depot2;
	ld.param.f64 	%fd4, [__internal_trig_reduction_slowpathd_param_0];
	add.u64 	%rd1, %SPL, 0;
	{
	.reg .b32 %temp; 
	mov.b64 	{%temp, %r1}, %fd4;
	}
	shr.u32 	%r2, %r1, 20;
	and.b32  	%r3, %r2, 2047;
	setp.eq.s32 	%p1, %r3, 2047;
	mov.b32 	%r46, 0;
	@%p1 bra 	$L__BB2_9;
	add.s32 	%r20, %r3, -1024;
	mov.b64 	%rd20, %fd4;
	shl.b64 	%rd2, %rd20, 11;
	shr.u32 	%r4, %r20, 6;
	sub.s32 	%r45, 15, %r4;
	sub.s32 	%r21, 19, %r4;
	setp.lt.u32 	%p2, %r20, 128;
	selp.b32 	%r6, 18, %r21, %p2;
	setp.ge.s32 	%p3, %r45, %r6;
	mov.b64 	%rd70, 0;
	@%p3 bra 	$L__BB2_4;
	add.s32 	%r23, %r6, %r4;
	neg.s32 	%r43, %r23;
	or.b64  	%rd3, %rd2, -9223372036854775808;
	mov.b64 	%rd70, 0;
	mov.b32 	%r42, 0;
	mov.u64 	%rd25, __cudart_i2opi_d;
	mov.u32 	%r44, %r45;
$L__BB2_3:
	.pragma "nounroll";
	mul.wide.s32 	%rd22, %r42, 8;
	add.s64 	%rd23, %rd1, %rd22;
	mul.wide.s32 	%rd24, %r44, 8;
	add.s64 	%rd26, %rd25, %rd24;
	ld.global.nc.u64 	%rd27, [%rd26];
	{
	.reg .u32 %r0, %r1, %r2, %r3, %alo, %ahi, %blo, %bhi, %clo, %chi;
	mov.b64 	{%alo,%ahi}, %rd27;
	mov.b64 	{%blo,%bhi}, %rd3;
	mov.b64 	{%clo,%chi}, %rd70;
	mad.lo.cc.u32 	%r0, %alo, %blo, %clo;
	madc.hi.cc.u32 	%r1, %alo, %blo, %chi;
	madc.hi.u32 	%r2, %alo, %bhi, 0;
	mad.lo.cc.u32 	%r1, %alo, %bhi, %r1;
	madc.hi.cc.u32 	%r2, %ahi, %blo, %r2;
	madc.hi.u32 	%r3, %ahi, %bhi, 0;
	mad.lo.cc.u32 	%r1, %ahi, %blo, %r1;
	madc.lo.cc.u32 	%r2, %ahi, %bhi, %r2;
	addc.u32 	%r3, %r3, 0;
	mov.b64 	%rd28, {%r0,%r1};
	mov.b64 	%rd70, {%r2,%r3};
	}
	st.local.u64 	[%rd23], %rd28;
	add.s32 	%r44, %r44, 1;
	add.s32 	%r43, %r43, 1;
	add.s32 	%r42, %r42, 1;
	setp.ne.s32 	%p4, %r43, -15;
	mov.u32 	%r45, %r6;
	@%p4 bra 	$L__BB2_3;
$L__BB2_4:
	cvt.s64.s32 	%rd29, %r45;
	cvt.u64.u32 	%rd30, %r4;
	add.s64 	%rd31, %rd30, %rd29;
	shl.b64 	%rd32, %rd31, 3;
	add.s64 	%rd33, %rd1, %rd32;
	st.local.u64 	[%rd33+-120], %rd70;
	and.b32  	%r15, %r2, 63;
	ld.local.u64 	%rd72, [%rd1+16];
	ld.local.u64 	%rd71, [%rd1+24];
	setp.eq.s32 	%p5, %r15, 0;
	@%p5 bra 	$L__BB2_6;
	shl.b64 	%rd34, %rd71, %r15;
	shr.u64 	%rd35, %rd72, 1;
	xor.b32  	%r24, %r15, 63;
	shr.u64 	%rd36, %rd35, %r24;
	or.b64  	%rd71, %rd34, %rd36;
	ld.local.u64 	%rd37, [%rd1+8];
	shl.b64 	%rd38, %rd72, %r15;
	shr.u64 	%rd39, %rd37, 1;
	shr.u64 	%rd40, %rd39, %r24;
	or.b64  	%rd72, %rd38, %rd40;
$L__BB2_6:
	and.b32  	%r25, %r1, -2147483648;
	shr.u64 	%rd41, %rd71, 62;
	cvt.u32.u64 	%r26, %rd41;
	mov.b64 	{%r27, %r28}, %rd71;
	mov.b64 	{%r29, %r30}, %rd72;
	shf.l.wrap.b32 	%r31, %r30, %r27, 2;
	shf.l.wrap.b32 	%r32, %r27, %r28, 2;
	mov.b64 	%rd42, {%r31, %r32};
	shl.b64 	%rd43, %rd72, 2;
	shr.u64 	%rd44, %rd42, 63;
	cvt.u32.u64 	%r33, %rd44;
	add.s32 	%r34, %r33, %r26;
	setp.eq.s32 	%p6, %r25, 0;
	neg.s32 	%r35, %r34;
	selp.b32 	%r46, %r34, %r35, %p6;
	setp.gt.s64 	%p7, %rd42, -1;
	mov.b64 	%rd45, 0;
	{
	.reg .u32 %r0, %r1, %r2, %r3, %a0, %a1, %a2, %a3, %b0, %b1, %b2, %b3;
	mov.b64 	{%a0,%a1}, %rd45;
	mov.b64 	{%a2,%a3}, %rd45;
	mov.b64 	{%b0,%b1}, %rd43;
	mov.b64 	{%b2,%b3}, %rd42;
	sub.cc.u32 	%r0, %a0, %b0;
	subc.cc.u32 	%r1, %a1, %b1;
	subc.cc.u32 	%r2, %a2, %b2;
	subc.u32 	%r3, %a3, %b3;
	mov.b64 	%rd46, {%r0,%r1};
	mov.b64 	%rd47, {%r2,%r3};
	}
	xor.b32  	%r36, %r25, -2147483648;
	selp.b64 	%rd73, %rd42, %rd47, %p7;
	selp.b64 	%rd14, %rd43, %rd46, %p7;
	selp.b32 	%r17, %r25, %r36, %p7;
	clz.b64 	%r37, %rd73;
	cvt.u64.u32 	%rd15, %r37;
	setp.eq.s32 	%p8, %r37, 0;
	@%p8 bra 	$L__BB2_8;
	cvt.u32.u64 	%r38, %rd15;
	and.b32  	%r39, %r38, 63;
	shl.b64 	%rd48, %rd73, %r39;
	shr.u64 	%rd49, %rd14, 1;
	not.b32 	%r40, %r38;
	and.b32  	%r41, %r40, 63;
	shr.u64 	%rd50, %rd49, %r41;
	or.b64  	%rd73, %rd48, %rd50;
$L__BB2_8:
	mov.b64 	%rd51, -3958705157555305931;
	{
	.reg .u32 %r0, %r1, %r2, %r3, %alo, %ahi, %blo, %bhi;
	mov.b64 	{%alo,%ahi}, %rd73;
	mov.b64 	{%blo,%bhi}, %rd51;
	mul.lo.u32 	%r0, %alo, %blo;
	mul.hi.u32 	%r1, %alo, %blo;
	mad.lo.cc.u32 	%r1, %alo, %bhi, %r1;
	madc.hi.u32 	%r2, %alo, %bhi, 0;
	mad.lo.cc.u32 	%r1, %ahi, %blo, %r1;
	madc.hi.cc.u32 	%r2, %ahi, %blo, %r2;
	madc.hi.u32 	%r3, %ahi, %bhi, 0;
	mad.lo.cc.u32 	%r2, %ahi, %bhi, %r2;
	addc.u32 	%r3, %r3, 0;
	mov.b64 	%rd52, {%r0,%r1};
	mov.b64 	%rd53, {%r2,%r3};
	}
	setp.gt.s64 	%p9, %rd53, 0;
	{
	.reg .u32 %r0, %r1, %r2, %r3, %a0, %a1, %a2, %a3, %b0, %b1, %b2, %b3;
	mov.b64 	{%a0,%a1}, %rd52;
	mov.b64 	{%a2,%a3}, %rd53;
	mov.b64 	{%b0,%b1}, %rd52;
	mov.b64 	{%b2,%b3}, %rd53;
	add.cc.u32 	%r0, %a0, %b0;
	addc.cc.u32 	%r1, %a1, %b1;
	addc.cc.u32 	%r2, %a2, %b2;
	addc.u32 	%r3, %a3, %b3;
	mov.b64 	%rd54, {%r0,%r1};
	mov.b64 	%rd55, {%r2,%r3};
	}
	selp.b64 	%rd56, %rd55, %rd53, %p9;
	selp.s64 	%rd57, -1, 0, %p9;
	sub.s64 	%rd58, %rd57, %rd15;
	cvt.u64.u32 	%rd59, %r17;
	shl.b64 	%rd60, %rd59, 32;
	add.s64 	%rd61, %rd56, 1;
	shr.u64 	%rd62, %rd61, 10;
	add.s64 	%rd63, %rd62, 1;
	shr.u64 	%rd64, %rd63, 1;
	shl.b64 	%rd65, %rd58, 52;
	add.s64 	%rd66, %rd65, %rd64;
	add.s64 	%rd67, %rd66, 4602678819172646912;
	or.b64  	%rd68, %rd67, %rd60;
	mov.b64 	%fd4, %rd68;
$L__BB2_9:
	st.param.f64 	[func_retval0], %fd4;
	st.param.b32 	[func_retval0+8], %r46;
	ret;

}


// ===== COMPILED SASS (sm_100) =====

	.target	sm_100

	.elftype	@"ET_EXEC"


//--------------------- .note.nv.tkinfo           --------------------------
	.section	.note.nv.tkinfo,"",@"SHT_NOTE"
	.sectionflags	@"SHF_NOTE_NV_TKINFO"
	.tkinfo
        /*0018*/ 	.word	0x00000002
        /*0030*/ 	.string	""
        /*0030*/ 	.string	"ptxas"
        /*0030*/ 	.string	"Cuda compilation tools, release 13.0, V13.0.88"
        /*0030*/ 	.string	"Build cuda_13.0.r13.0/compiler.36424714_0"
        /*0030*/ 	.string	"-arch sm_100 -m 64 "



//--------------------- .note.nv.cuinfo           --------------------------
	.section	.note.nv.cuinfo,"",@"SHT_NOTE"
	.sectionflags	@"SHF_NOTE_NV_CUINFO"
        /*0018*/ 	.short	0x0002
        /*001a*/ 	.short	0x0064
        /*001c*/ 	.short	0x0082
	.zero		2


//--------------------- .nv.info                  --------------------------
	.section	.nv.info,"",@"SHT_CUDA_INFO"
	.align	4


	//----- nvinfo : EIATTR_REGCOUNT
	.align		4
        /*0000*/ 	.byte	0x04, 0x2f
        /*0002*/ 	.short	(.L_3 - .L_2)
	.align		4
.L_2:
        /*0004*/ 	.word	index@(_Z21initialize_boundariesPfS_fiiii)
        /*0008*/ 	.word	0x00000020


	//----- nvinfo : EIATTR_FRAME_SIZE
	.align		4
.L_3:
        /*000c*/ 	.byte	0x04, 0x11
        /*000e*/ 	.short	(.L_5 - .L_4)
	.align		4
.L_4:
        /*0010*/ 	.word	index@($_Z21initialize_boundariesPfS_fiiii$__internal_trig_reduction_slowpathd)
        /*0014*/ 	.word	0x00000028


	//----- nvinfo : EIATTR_FRAME_SIZE
	.align		4
.L_5:
        /*0018*/ 	.byte	0x04, 0x11
        /*001a*/ 	.short	(.L_7 - .L_6)
	.align		4
.L_6:
        /*001c*/ 	.word	index@($__internal_0_$__cuda_sm20_div_rn_f64_full)
        /*0020*/ 	.word	0x00000028


	//----- nvinfo : EIATTR_FRAME_SIZE
	.align		4
.L_7:
        /*0024*/ 	.byte	0x04, 0x11
        /*0026*/ 	.short	(.L_9 - .L_8)
	.align		4
.L_8:
        /*0028*/ 	.word	index@(_Z21initialize_boundariesPfS_fiiii)
        /*002c*/ 	.word	0x00000028


	//----- nvinfo : EIATTR_REGCOUNT
	.align		4
.L_9:
        /*0030*/ 	.byte	0x04, 0x2f
        /*0032*/ 	.short	(.L_11 - .L_10)
	.align		4
.L_10:
        /*0034*/ 	.word	index@(_Z13jacobi_kernelPfPKfS_iii)
        /*0038*/ 	.word	0x00000012


	//----- nvinfo : EIATTR_FRAME_SIZE
	.align		4
.L_11:
        /*003c*/ 	.byte	0x04, 0x11
        /*003e*/ 	.short	(.L_13 - .L_12)
	.align		4
.L_12:
        /*0040*/ 	.word	index@(_Z13jacobi_kernelPfPKfS_iii)
        /*0044*/ 	.word	0x00000000


	//----- nvinfo : EIATTR_MIN_STACK_SIZE
	.align		4
.L_13:
        /*0048*/ 	.byte	0x04, 0x12
        /*004a*/ 	.short	(.L_15 - .L_14)
	.align		4
.L_14:
        /*004c*/ 	.word	index@(_Z13jacobi_kernelPfPKfS_iii)
        /*0050*/ 	.word	0x00000000


	//----- nvinfo : EIATTR_MIN_STACK_SIZE
	.align		4
.L_15:
        /*0054*/ 	.byte	0x04, 0x12
        /*0056*/ 	.short	(.L_17 - .L_16)
	.align		4
.L_16:
        /*0058*/ 	.word	index@(_Z21initialize_boundariesPfS_fiiii)
        /*005c*/ 	.word	0x00000028
.L_17:


//--------------------- .nv.compat                --------------------------
	.section	.nv.compat,"",@"SHT_CUDA_COMPAT_INFO"
	.align	4
        /*0000*/ 	.byte	0x02, 0x09, 0x00, 0x00, 0x02, 0x02, 0x01, 0x00, 0x02, 0x05, 0x05, 0x00, 0x03, 0x07, 0x01, 0x01
        /*0010*/ 	.byte	0x02, 0x03, 0x00, 0x00, 0x02, 0x06, 0x01, 0x00, 0x04, 0x0b, 0x08, 0x00, 0x01, 0x00, 0x00, 0x00
        /*0020*/ 	.byte	0x00, 0x00, 0x00, 0x00


//--------------------- .nv.info._Z13jacobi_kernelPfPKfS_iii --------------------------
	.section	.nv.info._Z13jacobi_kernelPfPKfS_iii,"",@"SHT_CUDA_INFO"
	.sectionflags	@""
	.align	4


	//----- nvinfo : EIATTR_CUDA_API_VERSION
	.align		4
        /*0000*/ 	.byte	0x04, 0x37
        /*0002*/ 	.short	(.L_19 - .L_18)
.L_18:
        /*0004*/ 	.word	0x00000082


	//----- nvinfo : EIATTR_KPARAM_INFO
	.align		4
.L_19:
        /*0008*/ 	.byte	0x04, 0x17
        /*000a*/ 	.short	(.L_21 - .L_20)
.L_20:
        /*000c*/ 	.word	0x00000000
        /*0010*/ 	.short	0x0005
        /*0012*/ 	.short	0x0020
        /*0014*/ 	.byte	0x00, 0xf0, 0x11, 0x00


	//----- nvinfo : EIATTR_KPARAM_INFO
	.align		4
.L_21:
        /*0018*/ 	.byte	0x04, 0x17
        /*001a*/ 	.short	(.L_23 - .L_22)
.L_22:
        /*001c*/ 	.word	0x00000000
        /*0020*/ 	.short	0x0004
        /*0022*/ 	.short	0x001c
        /*0024*/ 	.byte	0x00, 0xf0, 0x11, 0x00


	//----- nvinfo : EIATTR_KPARAM_INFO
	.align		4
.L_23:
        /*0028*/ 	.byte	0x04, 0x17
        /*002a*/ 	.short	(.L_25 - .L_24)
.L_24:
        /*002c*/ 	.word	0x00000000
        /*0030*/ 	.short	0x0003
        /*0032*/ 	.short	0x0018
        /*0034*/ 	.byte	0x00, 0xf0, 0x11, 0x00


	//----- nvinfo : EIATTR_KPARAM_INFO
	.align		4
.L_25:
        /*0038*/ 	.byte	0x04, 0x17
        /*003a*/ 	.short	(.L_27 - .L_26)
.L_26:
        /*003c*/ 	.word	0x00000000
        /*0040*/ 	.short	0x0002
        /*0042*/ 	.short	0x0010
        /*0044*/ 	.byte	0x00, 0xf5, 0x21, 0x00


	//----- nvinfo : EIATTR_KPARAM_INFO
	.align		4
.L_27:
        /*0048*/ 	.byte	0x04, 0x17
        /*004a*/ 	.short	(.L_29 - .L_28)
.L_28:
        /*004c*/ 	.word	0x00000000
        /*0050*/ 	.short	0x0001
        /*0052*/ 	.short	0x0008
        /*0054*/ 	.byte	0x00, 0xf5, 0x21, 0x00


	//----- nvinfo : EIATTR_KPARAM_INFO
	.align		4
.L_29:
        /*0058*/ 	.byte	0x04, 0x17
        /*005a*/ 	.short	(.L_31 - .L_30)
.L_30:
        /*005c*/ 	.word	0x00000000
        /*0060*/ 	.short	0x0000
        /*0062*/ 	.short	0x0000
        /*0064*/ 	.byte	0x00, 0xf5, 0x21, 0x00


	//----- nvinfo : EIATTR_SPARSE_MMA_MASK
	.align		4
.L_31:
        /*0068*/ 	.byte	0x03, 0x50
        /*006a*/ 	.short	0x0000


	//----- nvinfo : EIATTR_MAXREG_COUNT
	.align		4
        /*006c*/ 	.byte	0x03, 0x1b
        /*006e*/ 	.short	0x00ff


	//----- nvinfo : EIATTR_MERCURY_ISA_VERSION
	.align		4
        /*0070*/ 	.byte	0x03, 0x5f
        /*0072*/ 	.short	0x0101


	//----- nvinfo : EIATTR_VRC_CTA_INIT_COUNT
	.align		4
        /*0074*/ 	.byte	0x02, 0x4a
	.zero		1
	.zero		1


	//----- nvinfo : EIATTR_EXIT_INSTR_OFFSETS
	.align		4
        /*0078*/ 	.byte	0x04, 0x1c
        /*007a*/ 	.short	(.L_33 - .L_32)


	//   ....[0]....
.L_32:
        /*007c*/ 	.word	0x000002e0


	//----- nvinfo : EIATTR_CRS_STACK_SIZE
	.align		4
.L_33:
        /*0080*/ 	.byte	0x04, 0x1e
        /*0082*/ 	.short	(.L_35 - .L_34)
.L_34:
        /*0084*/ 	.word	0x00000000


	//----- nvinfo : EIATTR_CBANK_PARAM_SIZE
	.align		4
.L_35:
        /*0088*/ 	.byte	0x03, 0x19
        /*008a*/ 	.short	0x0024


	//----- nvinfo : EIATTR_PARAM_CBANK
	.align		4
        /*008c*/ 	.byte	0x04, 0x0a
        /*008e*/ 	.short	(.L_37 - .L_36)
	.align		4
.L_36:
        /*0090*/ 	.word	index@(.nv.constant0._Z13jacobi_kernelPfPKfS_iii)
        /*0094*/ 	.short	0x0380
        /*0096*/ 	.short	0x0024


	//----- nvinfo : EIATTR_SW_WAR
	.align		4
.L_37:
        /*0098*/ 	.byte	0x04, 0x36
        /*009a*/ 	.short	(.L_39 - .L_38)
.L_38:
        /*009c*/ 	.word	0x00000008
.L_39:


//--------------------- .nv.info._Z21initialize_boundariesPfS_fiiii --------------------------
	.section	.nv.info._Z21initialize_boundariesPfS_fiiii,"",@"SHT_CUDA_INFO"
	.sectionflags	@""
	.align	4


	//----- nvinfo : EIATTR_CUDA_API_VERSION
	.align		4
        /*0000*/ 	.byte	0x04, 0x37
        /*0002*/ 	.short	(.L_41 - .L_40)
.L_40:
        /*0004*/ 	.word	0x00000082


	//----- nvinfo : EIATTR_KPARAM_INFO
	.align		4
.L_41:
        /*0008*/ 	.byte	0x04, 0x17
        /*000a*/ 	.short	(.L_43 - .L_42)
.L_42:
        /*000c*/ 	.word	0x00000000
        /*0010*/ 	.short	0x0006
        /*0012*/ 	.short	0x0020
        /*0014*/ 	.byte	0x00, 0xf0, 0x11, 0x00


	//----- nvinfo : EIATTR_KPARAM_INFO
	.align		4
.L_43:
        /*0018*/ 	.byte	0x04, 0x17
        /*001a*/ 	.short	(.L_45 - .L_44)
.L_44:
        /*001c*/ 	.word	0x00000000
        /*0020*/ 	.short	0x0005
        /*0022*/ 	.short	0x001c
        /*0024*/ 	.byte	0x00, 0xf0, 0x11, 0x00


	//----- nvinfo : EIATTR_KPARAM_INFO
	.align		4
.L_45:
        /*0028*/ 	.byte	0x04, 0x17
        /*002a*/ 	.short	(.L_47 - .L_46)
.L_46:
        /*002c*/ 	.word	0x00000000
        /*0030*/ 	.short	0x0004
        /*0032*/ 	.short	0x0018
        /*0034*/ 	.byte	0x00, 0xf0, 0x11, 0x00


	//----- nvinfo : EIATTR_KPARAM_INFO
	.align		4
.L_47:
        /*0038*/ 	.byte	0x04, 0x17
        /*003a*/ 	.short	(.L_49 - .L_48)
.L_48:
        /*003c*/ 	.word	0x00000000
        /*0040*/ 	.short	0x0003
        /*0042*/ 	.short	0x0014
        /*0044*/ 	.byte	0x00, 0xf0, 0x11, 0x00


	//----- nvinfo : EIATTR_KPARAM_INFO
	.align		4
.L_49:
        /*0048*/ 	.byte	0x04, 0x17
        /*004a*/ 	.short	(.L_51 - .L_50)
.L_50:
        /*004c*/ 	.word	0x00000000
        /*0050*/ 	.short	0x0002
        /*0052*/ 	.short	0x0010
        /*0054*/ 	.byte	0x00, 0xf0, 0x11, 0x00


	//----- nvinfo : EIATTR_KPARAM_INFO
	.align		4
.L_51:
        /*0058*/ 	.byte	0x04, 0x17
        /*005a*/ 	.short	(.L_53 - .L_52)
.L_52:
        /*005c*/ 	.word	0x00000000
        /*0060*/ 	.short	0x0001
        /*0062*/ 	.short	0x0008
        /*0064*/ 	.byte	0x00, 0xf5, 0x21, 0x00


	//----- nvinfo : EIATTR_KPARAM_INFO
	.align		4
.L_53:
        /*0068*/ 	.byte	0x04, 0x17
        /*006a*/ 	.short	(.L_55 - .L_54)
.L_54:
        /*006c*/ 	.word	0x00000000
        /*0070*/ 	.short	0x0000
        /*0072*/ 	.short	0x0000
        /*0074*/ 	.byte	0x00, 0xf5, 0x21, 0x00


	//----- nvinfo : EIATTR_SPARSE_MMA_MASK
	.align		4
.L_55:
        /*0078*/ 	.byte	0x03, 0x50
        /*007a*/ 	.short	0x0000


	//----- nvinfo : EIATTR_MAXREG_COUNT
	.align		4
        /*007c*/ 	.byte	0x03, 0x1b
        /*007e*/ 	.short	0x00ff


	//----- nvinfo : EIATTR_MERCURY_ISA_VERSION
	.align		4
        /*0080*/ 	.byte	0x03, 0x5f
        /*0082*/ 	.short	0x0101


	//----- nvinfo : EIATTR_VRC_CTA_INIT_COUNT
	.align		4
        /*0084*/ 	.byte	0x02, 0x4a
	.zero		1
	.zero		1


	//----- nvinfo : EIATTR_EXIT_INSTR_OFFSETS
	.align		4
        /*0088*/ 	.byte	0x04, 0x1c
        /*008a*/ 	.short	(.L_57 - .L_56)


	//   ....[0]....
.L_56:
        /*008c*/ 	.word	0x00000080


	//   ....[1]....
        /*0090*/ 	.word	0x00000730


	//----- nvinfo : EIATTR_CRS_STACK_SIZE
	.align		4
.L_57:
        /*0094*/ 	.byte	0x04, 0x1e
        /*0096*/ 	.short	(.L_59 - .L_58)
.L_58:
        /*0098*/ 	.word	0x00000000


	//----- nvinfo : EIATTR_CBANK_PARAM_SIZE
	.align		4
.L_59:
        /*009c*/ 	.byte	0x03, 0x19
        /*009e*/ 	.short	0x0024


	//----- nvinfo : EIATTR_PARAM_CBANK
	.align		4
        /*00a0*/ 	.byte	0x04, 0x0a
        /*00a2*/ 	.short	(.L_61 - .L_60)
	.align		4
.L_60:
        /*00a4*/ 	.word	index@(.nv.constant0._Z21initialize_boundariesPfS_fiiii)
        /*00a8*/ 	.short	0x0380
        /*00aa*/ 	.short	0x0024


	//----- nvinfo : EIATTR_SW_WAR
	.align		4
.L_61:
        /*00ac*/ 	.byte	0x04, 0x36
        /*00ae*/ 	.short	(.L_63 - .L_62)
.L_62:
        /*00b0*/ 	.word	0x00000008
.L_63:


//--------------------- .nv.callgraph             --------------------------
	.section	.nv.callgraph,"",@"SHT_CUDA_CALLGRAPH"
	.align	4
	.sectionentsize	8
	.align		4
        /*0000*/ 	.word	0x00000000
	.align		4
        /*0004*/ 	.word	0xffffffff
	.align		4
        /*0008*/ 	.word	0x00000000
	.align		4
        /*000c*/ 	.word	0xfffffffe
	.align		4
        /*0010*/ 	.word	0x00000000
	.align		4
        /*0014*/ 	.word	0xfffffffd
	.align		4
        /*0018*/ 	.word	0x00000000
	.align		4
        /*001c*/ 	.word	0xfffffffc


//--------------------- .nv.constant4             --------------------------
	.section	.nv.constant4,"a",@progbits
	.align	8
	.align		8
.nv.constant4:
        /*0000*/ 	.dword	__cudart_i2opi_d
	.align		8
        /*0008*/ 	.dword	__cudart_sin_cos_coeffs


//--------------------- .text._Z13jacobi_kernelPfPKfS_iii --------------------------
	.section	.text._Z13jacobi_kernelPfPKfS_iii,"ax",@progbits
	.align	128
        .global         _Z13jacobi_kernelPfPKfS_iii
        .type           _Z13jacobi_kernelPfPKfS_iii,@function
        .size           _Z13jacobi_kernelPfPKfS_iii,(.L_x_23 - _Z13jacobi_kernelPfPKfS_iii)
        .other          _Z13jacobi_kernelPfPKfS_iii,@"STO_CUDA_ENTRY STV_DEFAULT"
_Z13jacobi_kernelPfPKfS_iii:
.text._Z13jacobi_kernelPfPKfS_iii:
[----:B------:R-:W-:Y:S01]  /*0000*/  LDC R1, c[0x0][0x37c] ;  /* 0x0000df00ff017b82 */ /* 0x000fe20000000800 */
[----:B------:R-:W0:Y:S07]  /*0010*/  S2R R5, SR_TID.X ;  /* 0x0000000000057919 */ /* 0x000e2e0000002100 */
[----:B------:R-:W1:Y:S01]  /*0020*/  LDC R0, c[0x0][0x364] ;  /* 0x0000d900ff007b82 */ /* 0x000e620000000800 */
[----:B------:R-:W2:Y:S01]  /*0030*/  LDCU.64 UR6, c[0x0][0x398] ;  /* 0x00007300ff0677ac */ /* 0x000ea20008000a00 */
[----:B------:R-:W-:Y:S01]  /*0040*/  BSSY.RECONVERGENT B0, `(.L_x_0) ;  /* 0x0000028000007945 */ /* 0x000fe20003800200 */
[----:B------:R-:W1:Y:S01]  /*0050*/  S2R R3, SR_TID.Y ;  /* 0x0000000000037919 */ /* 0x000e620000002200 */
[----:B------:R-:W-:-:S04]  /*0060*/  HFMA2 R13, -RZ, RZ, 0, 0 ;  /* 0x00000000ff0d7431 */ /* 0x000fc800000001ff */
[----:B------:R-:W0:Y:S08]  /*0070*/  S2UR UR5, SR_CTAID.X ;  /* 0x00000000000579c3 */ /* 0x000e300000002500 */
[----:B------:R-:W0:Y:S08]  /*0080*/  LDC R4, c[0x0][0x360] ;  /* 0x0000d800ff047b82 */ /* 0x000e300000000800 */
[----:B------:R-:W1:Y:S08]  /*0090*/  S2UR UR4, SR_CTAID.Y ;  /* 0x00000000000479c3 */ /* 0x000e700000002600 */
[----:B------:R-:W3:Y:S01]  /*00a0*/  LDC R15, c[0x0][0x3a0] ;  /* 0x0000e800ff0f7b82 */ /* 0x000ee20000000800 */
[----:B0-----:R-:W-:-:S05]  /*00b0*/  IMAD R4, R4, UR5, R5 ;  /* 0x0000000504047c24 */ /* 0x001fca000f8e0205 */
[----:B------:R-:W-:Y:S01]  /*00c0*/  IADD3 R7, PT, PT, R4, 0x1, RZ ;  /* 0x0000000104077810 */ /* 0x000fe20007ffe0ff */
[----:B-1----:R-:W-:Y:S01]  /*00d0*/  IMAD R0, R0, UR4, R3 ;  /* 0x0000000400007c24 */ /* 0x002fe2000f8e0203 */
[----:B------:R-:W0:Y:S01]  /*00e0*/  LDCU.64 UR4, c[0x0][0x358] ;  /* 0x00006b00ff0477ac */ /* 0x000e220008000a00 */
[----:B------:R-:W1:Y:S03]  /*00f0*/  LDC.64 R2, c[0x0][0x390] ;  /* 0x0000e400ff027b82 */ /* 0x000e660000000a00 */
[----:B--2---:R-:W-:Y:S02]  /*0100*/  IADD3 R0, PT, PT, R0, UR6, RZ ;  /* 0x0000000600007c10 */ /* 0x004fe4000fffe0ff */
[----:B---3--:R-:W-:-:S04]  /*0110*/  IADD3 R6, PT, PT, R15, -0x1, RZ ;  /* 0xffffffff0f067810 */ /* 0x008fc80007ffe0ff */
[----:B------:R-:W-:-:S04]  /*0120*/  ISETP.GE.AND P0, PT, R7, R6, PT ;  /* 0x000000060700720c */ /* 0x000fc80003f06270 */
[----:B------:R-:W-:-:S13]  /*0130*/  ISETP.GE.OR P0, PT, R0, UR7, P0 ;  /* 0x0000000700007c0c */ /* 0x000fda0008706670 */
[----:B0-----:R-:W-:Y:S05]  /*0140*/  @P0 BRA `(.L_x_1) ;  /* 0x00000000005c0947 */ /* 0x001fea0003800000 */
[----:B------:R-:W0:Y:S01]  /*0150*/  LDC.64 R8, c[0x0][0x388] ;  /* 0x0000e200ff087b82 */ /* 0x000e220000000a00 */
[CC--:B------:R-:W-:Y:S01]  /*0160*/  IMAD R13, R0.reuse, R15.reuse, R7 ;  /* 0x0000000f000d7224 */ /* 0x0c0fe200078e0207 */
[----:B------:R-:W-:Y:S01]  /*0170*/  IADD3 R11, PT, PT, -R15, RZ, RZ ;  /* 0x000000ff0f0b7210 */ /* 0x000fe20007ffe1ff */
[----:B------:R-:W-:-:S05]  /*0180*/  IMAD R0, R0, R15, R15 ;  /* 0x0000000f00007224 */ /* 0x000fca00078e020f */
[----:B------:R-:W-:-:S04]  /*0190*/  LEA R0, R11, R0, 0x1 ;  /* 0x000000000b007211 */ /* 0x000fc800078e08ff */
[----:B------:R-:W-:Y:S01]  /*01a0*/  IADD3 R11, PT, PT, R7, R0, RZ ;  /* 0x00000000070b7210 */ /* 0x000fe20007ffe0ff */
[----:B0-----:R-:W-:-:S05]  /*01b0*/  IMAD.WIDE R4, R13, 0x4, R8 ;  /* 0x000000040d047825 */ /* 0x001fca00078e0208 */
[----:B------:R-:W2:Y:S01]  /*01c0*/  LDG.E.CONSTANT R0, desc[UR4][R4.64+0x4] ;  /* 0x0000040404007981 */ /* 0x000ea2000c1e9900 */
[----:B------:R-:W-:-:S03]  /*01d0*/  IMAD.WIDE R6, R15, 0x4, R4 ;  /* 0x000000040f067825 */ /* 0x000fc600078e0204 */
[----:B------:R-:W2:Y:S01]  /*01e0*/  LDG.E.CONSTANT R15, desc[UR4][R4.64+-0x4] ;  /* 0xfffffc04040f7981 */ /* 0x000ea2000c1e9900 */
[----:B------:R-:W-:Y:S02]  /*01f0*/  IMAD.WIDE R8, R11, 0x4, R8 ;  /* 0x000000040b087825 */ /* 0x000fe400078e0208 */
[----:B------:R-:W0:Y:S01]  /*0200*/  LDC.64 R10, c[0x0][0x380] ;  /* 0x0000e000ff0a7b82 */ /* 0x000e220000000a00 */
[----:B------:R-:W3:Y:S04]  /*0210*/  LDG.E.CONSTANT R7, desc[UR4][R6.64] ;  /* 0x0000000406077981 */ /* 0x000ee8000c1e9900 */
[----:B------:R-:W4:Y:S04]  /*0220*/  LDG.E.CONSTANT R9, desc[UR4][R8.64] ;  /* 0x0000000408097981 */ /* 0x000f28000c1e9900 */
[----:B------:R-:W5:Y:S01]  /*0230*/  LDG.E.CONSTANT R12, desc[UR4][R4.64] ;  /* 0x00000004040c7981 */ /* 0x000f62000c1e9900 */
[----:B0-----:R-:W-:-:S04]  /*0240*/  IMAD.WIDE R10, R13, 0x4, R10 ;  /* 0x000000040d0a7825 */ /* 0x001fc800078e020a */
[----:B--2---:R-:W-:-:S04]  /*0250*/  FADD R0, R0, R15 ;  /* 0x0000000f00007221 */ /* 0x004fc80000000000 */
[----:B---3--:R-:W-:-:S04]  /*0260*/  FADD R0, R0, R7 ;  /* 0x0000000700007221 */ /* 0x008fc80000000000 */
[----:B----4-:R-:W-:-:S04]  /*0270*/  FADD R0, R0, R9 ;  /* 0x0000000900007221 */ /* 0x010fc80000000000 */
[----:B------:R-:W-:-:S05]  /*0280*/  FMUL R15, R0, 0.25 ;  /* 0x3e800000000f7820 */ /* 0x000fca0000400000 */
[----:B------:R0:W-:Y:S01]  /*0290*/  STG.E desc[UR4][R10.64], R15 ;  /* 0x0000000f0a007986 */ /* 0x0001e2000c101904 */
[----:B-----5:R-:W-:-:S04]  /*02a0*/  FADD R0, R15, -R12 ;  /* 0x8000000c0f007221 */ /* 0x020fc80000000000 */
[----:B------:R-:W-:-:S07]  /*02b0*/  FFMA R13, R0, R0, RZ ;  /* 0x00000000000d7223 */ /* 0x000fce00000000ff */
.L_x_1:
[----:B------:R-:W-:Y:S05]  /*02c0*/  BSYNC.RECONVERGENT B0 ;  /* 0x0000000000007941 */ /* 0x000fea0003800200 */
.L_x_0:
[----:B-1----:R-:W-:Y:S01]  /*02d0*/  REDG.E.ADD.F32.FTZ.RN.STRONG.GPU desc[UR4][R2.64], R13 ;  /* 0x0000000d020079a6 */ /* 0x002fe2000c12f304 */
[----:B------:R-:W-:Y:S05]  /*02e0*/  EXIT ;  /* 0x000000000000794d */ /* 0x000fea0003800000 */
.L_x_2:
[----:B------:R-:W-:-:S00]  /*02f0*/  BRA `(.L_x_2) ;  /* 0xfffffffc00fc7947 */ /* 0x000fc0000383ffff */
[----:B------:R-:W-:-:S00]  /*0300*/  NOP ;  /* 0x0000000000007918 */ /* 0x000fc00000000000 */
[----:B------:R-:W-:-:S00]  /*0310*/  NOP ;  /* 0x0000000000007918 */ /* 0x000fc00000000000 */
[----:B------:R-:W-:-:S00]  /*0320*/  NOP ;  /* 0x0000000000007918 */ /* 0x000fc00000000000 */
[----:B------:R-:W-:-:S00]  /*0330*/  NOP ;  /* 0x0000000000007918 */ /* 0x000fc00000000000 */
[----:B------:R-:W-:-:S00]  /*0340*/  NOP ;  /* 0x0000000000007918 */ /* 0x000fc00000000000 */
[----:B------:R-:W-:-:S00]  /*0350*/  NOP ;  /* 0x0000000000007918 */ /* 0x000fc00000000000 */
[----:B------:R-:W-:-:S00]  /*0360*/  NOP ;  /* 0x0000000000007918 */ /* 0x000fc00000000000 */
[----:B------:R-:W-:-:S00]  /*0370*/  NOP ;  /* 0x0000000000007918 */ /* 0x000fc00000000000 */
.L_x_23:


//--------------------- .text._Z21initialize_boundariesPfS_fiiii --------------------------
	.section	.text._Z21initialize_boundariesPfS_fiiii,"ax",@progbits
	.align	128
        .global         _Z21initialize_boundariesPfS_fiiii
        .type           _Z21initialize_boundariesPfS_fiiii,@function
        .size           _Z21initialize_boundariesPfS_fiiii,(.L_x_22 - _Z21initialize_boundariesPfS_fiiii)
        .other          _Z21initialize_boundariesPfS_fiiii,@"STO_CUDA_ENTRY STV_DEFAULT"
_Z21initialize_boundariesPfS_fiiii:
.text._Z21initialize_boundariesPfS_fiiii:
[----:B------:R-:W0:Y:S01]  /*0000*/  LDC R1, c[0x0][0x37c] ;  /* 0x0000df00ff017b82 */ /* 0x000e220000000800 */
[----:B------:R-:W1:Y:S07]  /*0010*/  S2R R3, SR_TID.X ;  /* 0x0000000000037919 */ /* 0x000e6e0000002100 */
[----:B------:R-:W1:Y:S01]  /*0020*/  S2UR UR4, SR_CTAID.X ;  /* 0x00000000000479c3 */ /* 0x000e620000002500 */
[----:B------:R-:W2:Y:S01]  /*0030*/  LDCU UR5, c[0x0][0x39c] ;  /* 0x00007380ff0577ac */ /* 0x000ea20008000800 */
[----:B0-----:R-:W-:-:S06]  /*0040*/  VIADD R1, R1, 0xffffffd8 ;  /* 0xffffffd801017836 */ /* 0x001fcc0000000000 */
[----:B------:R-:W1:Y:S02]  /*0050*/  LDC R0, c[0x0][0x360] ;  /* 0x0000d800ff007b82 */ /* 0x000e640000000800 */
[----:B-1----:R-:W-:-:S05]  /*0060*/  IMAD R3, R0, UR4, R3 ;  /* 0x0000000400037c24 */ /* 0x002fca000f8e0203 */
[----:B--2---:R-:W-:-:S13]  /*0070*/  ISETP.GE.AND P0, PT, R3, UR5, PT ;  /* 0x0000000503007c0c */ /* 0x004fda000bf06270 */
[----:B------:R-:W-:Y:S05]  /*0080*/  @P0 EXIT ;  /* 0x000000000000094d */ /* 0x000fea0003800000 */
[----:B------:R-:W0:Y:S01]  /*0090*/  LDCU UR4, c[0x0][0x3a0] ;  /* 0x00007400ff0477ac */ /* 0x000e220008000800 */
[----:B------:R-:W1:Y:S01]  /*00a0*/  LDC.64 R22, c[0x0][0x380] ;  /* 0x0000e000ff167b82 */ /* 0x000e620000000a00 */
[----:B------:R-:W2:Y:S01]  /*00b0*/  LDCU UR6, c[0x0][0x390] ;  /* 0x00007200ff0677ac */ /* 0x000ea20008000800 */
[----:B------:R-:W3:Y:S06]  /*00c0*/  LDCU UR5, c[0x0][0x370] ;  /* 0x00006e00ff0577ac */ /* 0x000eec0008000800 */
[----:B------:R-:W4:Y:S01]  /*00d0*/  LDC.64 R20, c[0x0][0x388] ;  /* 0x0000e200ff147b82 */ /* 0x000f220000000a00 */
[----:B------:R-:W1:Y:S01]  /*00e0*/  LDCU UR8, c[0x0][0x394] ;  /* 0x00007280ff0877ac */ /* 0x000e620008000800 */
[----:B------:R-:W1:Y:S01]  /*00f0*/  LDCU.64 UR10, c[0x4][0x8] ;  /* 0x01000100ff0a77ac */ /* 0x000e620008000a00 */
[----:B0-----:R-:W-:Y:S01]  /*0100*/  UIADD3 UR4, UPT, UPT, UR4, -0x1, URZ ;  /* 0xffffffff04047890 */ /* 0x001fe2000fffe0ff */
[----:B--2---:R-:W0:Y:S01]  /*0110*/  F2F.F64.F32 R4, UR6 ;  /* 0x0000000600047d10 */ /* 0x004e220008201800 */
[----:B------:R-:W2:Y:S01]  /*0120*/  LDCU.64 UR6, c[0x0][0x358] ;  /* 0x00006b00ff0677ac */ /* 0x000ea20008000a00 */
[----:B---3--:R-:W-:-:S06]  /*0130*/  IMAD R0, R0, UR5, RZ ;  /* 0x0000000500007c24 */ /* 0x008fcc000f8e02ff */
[----:B------:R-:W3:Y:S01]  /*0140*/  I2F.F64 R6, UR4 ;  /* 0x0000000400067d12 */ /* 0x000ee20008201c00 */
[----:B0-----:R-:W-:-:S11]  /*0150*/  DADD R4, R4, R4 ;  /* 0x0000000004047229 */ /* 0x001fd60000000004 */
.L_x_7:
[----:B0--3--:R-:W0:Y:S01]  /*0160*/  MUFU.RCP64H R9, R7 ;  /* 0x0000000700097308 */ /* 0x009e220000001800 */
[----:B------:R-:W-:Y:S01]  /*0170*/  IMAD.MOV.U32 R8, RZ, RZ, 0x1 ;  /* 0x00000001ff087424 */ /* 0x000fe200078e00ff */
[----:B------:R-:W-:Y:S01]  /*0180*/  BSSY.RECONVERGENT B0, `(.L_x_3) ;  /* 0x0000014000007945 */ /* 0x000fe20003800200 */
[----:B-1----:R-:W-:-:S05]  /*0190*/  VIADD R2, R3, UR8 ;  /* 0x0000000803027c36 */ /* 0x002fca0008000000 */
[----:B------:R-:W1:Y:S01]  /*01a0*/  I2F.F64 R12, R2 ;  /* 0x00000002000c7312 */ /* 0x000e620000201c00 */
[----:B0-----:R-:W-:Y:S02]  /*01b0*/  DFMA R10, -R6, R8, 1 ;  /* 0x3ff00000060a742b */ /* 0x001fe40000000108 */
[----:B-1----:R-:W-:-:S06]  /*01c0*/  DMUL R12, R4, R12 ;  /* 0x0000000c040c7228 */ /* 0x002fcc0000000000 */
[----:B------:R-:W-:-:S08]  /*01d0*/  DFMA R10, R10, R10, R10 ;  /* 0x0000000a0a0a722b */ /* 0x000fd0000000000a */
[----:B------:R-:W-:Y:S01]  /*01e0*/  DFMA R10, R8, R10, R8 ;  /* 0x0000000a080a722b */ /* 0x000fe20000000008 */
[----:B------:R-:W-:-:S07]  /*01f0*/  FSETP.GEU.AND P1, PT, |R13|, 6.5827683646048100446e-37, PT ;  /* 0x036000000d00780b */ /* 0x000fce0003f2e200 */
[----:B------:R-:W-:-:S08]  /*0200*/  DFMA R8, -R6, R10, 1 ;  /* 0x3ff000000608742b */ /* 0x000fd0000000010a */
[----:B------:R-:W-:-:S08]  /*0210*/  DFMA R8, R10, R8, R10 ;  /* 0x000000080a08722b */ /* 0x000fd0000000000a */
[----:B------:R-:W-:-:S08]  /*0220*/  DMUL R10, R12, R8 ;  /* 0x000000080c0a7228 */ /* 0x000fd00000000000 */
[----:B------:R-:W-:-:S08]  /*0230*/  DFMA R14, -R6, R10, R12 ;  /* 0x0000000a060e722b */ /* 0x000fd0000000010c */
[----:B------:R-:W-:-:S10]  /*0240*/  DFMA R8, R8, R14, R10 ;  /* 0x0000000e0808722b */ /* 0x000fd4000000000a */
[----:B------:R-:W-:-:S05]  /*0250*/  FFMA R10, RZ, R7, R9 ;  /* 0x00000007ff0a7223 */ /* 0x000fca0000000009 */
[----:B------:R-:W-:-:S13]  /*0260*/  FSETP.GT.AND P0, PT, |R10|, 1.469367938527859385e-39, PT ;  /* 0x001000000a00780b */ /* 0x000fda0003f04200 */
[----:B------:R-:W-:Y:S05]  /*0270*/  @P0 BRA P1, `(.L_x_4) ;  /* 0x0000000000100947 */ /* 0x000fea0000800000 */
[----:B------:R-:W-:-:S07]  /*0280*/  MOV R2, 0x2a0 ;  /* 0x000002a000027802 */ /* 0x000fce0000000f00 */
[----:B--2-4-:R-:W-:Y:S05]  /*0290*/  CALL.REL.NOINC `($__internal_0_$__cuda_sm20_div_rn_f64_full) ;  /* 0x0000000400287944 */ /* 0x014fea0003c00000 */
[----:B------:R-:W-:Y:S02]  /*02a0*/  IMAD.MOV.U32 R8, RZ, RZ, R10 ;  /* 0x000000ffff087224 */ /* 0x000fe400078e000a */
[----:B------:R-:W-:-:S07]  /*02b0*/  IMAD.MOV.U32 R9, RZ, RZ, R11 ;  /* 0x000000ffff097224 */ /* 0x000fce00078e000b */
.L_x_4:
[----:B--2---:R-:W-:Y:S05]  /*02c0*/  BSYNC.RECONVERGENT B0 ;  /* 0x0000000000007941 */ /* 0x004fea0003800200 */
.L_x_3:
[----:B------:R-:W-:Y:S01]  /*02d0*/  DSETP.NEU.AND P0, PT, |R8|, +INF , PT ;  /* 0x7ff000000800742a */ /* 0x000fe20003f0d200 */
[----:B------:R-:W-:-:S13]  /*02e0*/  BSSY.RECONVERGENT B0, `(.L_x_5) ;  /* 0x000001a000007945 */ /* 0x000fda0003800200 */
[----:B------:R-:W-:Y:S01]  /*02f0*/  @!P0 DMUL R28, RZ, R8 ;  /* 0x00000008ff1c8228 */ /* 0x000fe20000000000 */
[----:B------:R-:W-:Y:S01]  /*0300*/  @!P0 IMAD.MOV.U32 R2, RZ, RZ, RZ ;  /* 0x000000ffff028224 */ /* 0x000fe200078e00ff */
[----:B------:R-:W-:Y:S09]  /*0310*/  @!P0 BRA `(.L_x_6) ;  /* 0x0000000000588947 */ /* 0x000ff20003800000 */
[----:B------:R-:W-:Y:S01]  /*0320*/  UMOV UR4, 0x6dc9c883 ;  /* 0x6dc9c88300047882 */ /* 0x000fe20000000000 */
[----:B------:R-:W-:Y:S01]  /*0330*/  UMOV UR5, 0x3fe45f30 ;  /* 0x3fe45f3000057882 */ /* 0x000fe20000000000 */
[C---:B------:R-:W-:Y:S02]  /*0340*/  DSETP.GE.AND P0, PT, |R8|.reuse, 2.14748364800000000000e+09, PT ;  /* 0x41e000000800742a */ /* 0x040fe40003f06200 */
[----:B------:R-:W-:Y:S01]  /*0350*/  DMUL R10, R8, UR4 ;  /* 0x00000004080a7c28 */ /* 0x000fe20008000000 */
[----:B------:R-:W-:Y:S01]  /*0360*/  UMOV UR4, 0x54442d18 ;  /* 0x54442d1800047882 */ /* 0x000fe20000000000 */
[----:B------:R-:W-:-:S04]  /*0370*/  UMOV UR5, 0x3ff921fb ;  /* 0x3ff921fb00057882 */ /* 0x000fc80000000000 */
[----:B------:R-:W0:Y:S08]  /*0380*/  F2I.F64 R2, R10 ;  /* 0x0000000a00027311 */ /* 0x000e300000301100 */
[----:B0-----:R-:W0:Y:S02]  /*0390*/  I2F.F64 R28, R2 ;  /* 0x00000002001c7312 */ /* 0x001e240000201c00 */
[----:B0-----:R-:W-:Y:S01]  /*03a0*/  DFMA R12, R28, -UR4, R8 ;  /* 0x800000041c0c7c2b */ /* 0x001fe20008000008 */
[----:B------:R-:W-:Y:S01]  /*03b0*/  UMOV UR4, 0x33145c00 ;  /* 0x33145c0000047882 */ /* 0x000fe20000000000 */
[----:B------:R-:W-:-:S06]  /*03c0*/  UMOV UR5, 0x3c91a626 ;  /* 0x3c91a62600057882 */ /* 0x000fcc0000000000 */
[----:B------:R-:W-:Y:S01]  /*03d0*/  DFMA R12, R28, -UR4, R12 ;  /* 0x800000041c0c7c2b */ /* 0x000fe2000800000c */
[----:B------:R-:W-:Y:S01]  /*03e0*/  UMOV UR4, 0x252049c0 ;  /* 0x252049c000047882 */ /* 0x000fe20000000000 */
[----:B------:R-:W-:-:S06]  /*03f0*/  UMOV UR5, 0x397b839a ;  /* 0x397b839a00057882 */ /* 0x000fcc0000000000 */
[----:B------:R-:W-:Y:S01]  /*0400*/  DFMA R28, R28, -UR4, R12 ;  /* 0x800000041c1c7c2b */ /* 0x000fe2000800000c */
[----:B------:R-:W-:Y:S10]  /*0410*/  @!P0 BRA `(.L_x_6) ;  /* 0x0000000000188947 */ /* 0x000ff40003800000 */
[----:B------:R-:W-:Y:S01]  /*0420*/  IMAD.MOV.U32 R16, RZ, RZ, R8 ;  /* 0x000000ffff107224 */ /* 0x000fe200078e0008 */
[----:B------:R-:W-:-:S07]  /*0430*/  MOV R2, 0x450 ;  /* 0x0000045000027802 */ /* 0x000fce0000000f00 */
[----:B----4-:R-:W-:Y:S05]  /*0440*/  CALL.REL.NOINC `($_Z21initialize_boundariesPfS_fiiii$__internal_trig_reduction_slowpathd) ;  /* 0x0000000800307944 */ /* 0x010fea0003c00000 */
[----:B------:R-:W-:Y:S02]  /*0450*/  IMAD.MOV.U32 R2, RZ, RZ, R10 ;  /* 0x000000ffff027224 */ /* 0x000fe400078e000a */
[----:B------:R-:W-:Y:S02]  /*0460*/  IMAD.MOV.U32 R28, RZ, RZ, R16 ;  /* 0x000000ffff1c7224 */ /* 0x000fe400078e0010 */
[----:B------:R-:W-:-:S07]  /*0470*/  IMAD.MOV.U32 R29, RZ, RZ, R17 ;  /* 0x000000ffff1d7224 */ /* 0x000fce00078e0011 */
.L_x_6:
[----:B------:R-:W-:Y:S05]  /*0480*/  BSYNC.RECONVERGENT B0 ;  /* 0x0000000000007941 */ /* 0x000fea0003800200 */
.L_x_5:
[----:B------:R-:W-:-:S05]  /*0490*/  IMAD.SHL.U32 R8, R2, 0x40, RZ ;  /* 0x0000004002087824 */ /* 0x000fca00078e00ff */
[----:B------:R-:W-:-:S04]  /*04a0*/  LOP3.LUT R8, R8, 0x40, RZ, 0xc0, !PT ;  /* 0x0000004008087812 */ /* 0x000fc800078ec0ff */
[----:B------:R-:W-:-:S05]  /*04b0*/  IADD3 R16, P0, PT, R8, UR10, RZ ;  /* 0x0000000a08107c10 */ /* 0x000fca000ff1e0ff */
[----:B------:R-:W-:-:S05]  /*04c0*/  IMAD.X R17, RZ, RZ, UR11, P0 ;  /* 0x0000000bff117e24 */ /* 0x000fca00080e06ff */
[----:B------:R-:W2:Y:S04]  /*04d0*/  LDG.E.128.CONSTANT R8, desc[UR6][R16.64] ;  /* 0x0000000610087981 */ /* 0x000ea8000c1e9d00 */
[----:B------:R-:W3:Y:S04]  /*04e0*/  LDG.E.128.CONSTANT R12, desc[UR6][R16.64+0x10] ;  /* 0x00001006100c7981 */ /* 0x000ee8000c1e9d00 */
[----:B------:R-:W5:Y:S01]  /*04f0*/  LDG.E.128.CONSTANT R16, desc[UR6][R16.64+0x20] ;  /* 0x0000200610107981 */ /* 0x000f62000c1e9d00 */
[----:B------:R-:W-:Y:S01]  /*0500*/  LOP3.LUT R24, R2, 0x1, RZ, 0xc0, !PT ;  /* 0x0000000102187812 */ /* 0x000fe200078ec0ff */
[----:B------:R-:W-:Y:S01]  /*0510*/  IMAD.MOV.U32 R25, RZ, RZ, 0x3da8ff83 ;  /* 0x3da8ff83ff197424 */ /* 0x000fe200078e00ff */
[----:B------:R-:W-:-:S02]  /*0520*/  DMUL R26, R28, R28 ;  /* 0x0000001c1c1a7228 */ /* 0x000fc40000000000 */
[----:B------:R-:W-:Y:S01]  /*0530*/  ISETP.NE.U32.AND P0, PT, R24, 0x1, PT ;  /* 0x000000011800780c */ /* 0x000fe20003f05070 */
[----:B------:R-:W-:-:S03]  /*0540*/  IMAD.MOV.U32 R24, RZ, RZ, 0x20fd8164 ;  /* 0x20fd8164ff187424 */ /* 0x000fc600078e00ff */
[----:B------:R-:W-:Y:S02]  /*0550*/  FSEL R25, -R25, 0.11223486810922622681, !P0 ;  /* 0x3de5db6519197808 */ /* 0x000fe40004000100 */
[----:B------:R-:W-:-:S06]  /*0560*/  FSEL R24, R24, -8.06006814911005101289e+34, !P0 ;  /* 0xf9785eba18187808 */ /* 0x000fcc0004000000 */
[----:B--2---:R-:W-:-:S08]  /*0570*/  DFMA R8, R26, R24, R8 ;  /* 0x000000181a08722b */ /* 0x004fd00000000008 */
[----:B------:R-:W-:-:S08]  /*0580*/  DFMA R8, R26, R8, R10 ;  /* 0x000000081a08722b */ /* 0x000fd0000000000a */
[----:B---3--:R-:W-:-:S08]  /*0590*/  DFMA R8, R26, R8, R12 ;  /* 0x000000081a08722b */ /* 0x008fd0000000000c */
[----:B------:R-:W-:-:S08]  /*05a0*/  DFMA R8, R26, R8, R14 ;  /* 0x000000081a08722b */ /* 0x000fd0000000000e */
[----:B-----5:R-:W-:-:S08]  /*05b0*/  DFMA R8, R26, R8, R16 ;  /* 0x000000081a08722b */ /* 0x020fd00000000010 */
[----:B------:R-:W-:-:S08]  /*05c0*/  DFMA R8, R26, R8, R18 ;  /* 0x000000081a08722b */ /* 0x000fd00000000012 */
[----:B------:R-:W-:Y:S02]  /*05d0*/  DFMA R28, R8, R28, R28 ;  /* 0x0000001c081c722b */ /* 0x000fe4000000001c */
[----:B------:R-:W-:Y:S01]  /*05e0*/  DFMA R26, R26, R8, 1 ;  /* 0x3ff000001a1a742b */ /* 0x000fe20000000008 */
[----:B------:R-:W0:Y:S09]  /*05f0*/  LDC.64 R8, c[0x0][0x398] ;  /* 0x0000e600ff087b82 */ /* 0x000e320000000a00 */
[----:B------:R-:W-:-:S02]  /*0600*/  FSEL R12, R26, R28, !P0 ;  /* 0x0000001c1a0c7208 */ /* 0x000fc40004000000 */
[----:B------:R-:W-:Y:S02]  /*0610*/  FSEL R13, R27, R29, !P0 ;  /* 0x0000001d1b0d7208 */ /* 0x000fe40004000000 */
[----:B------:R-:W-:-:S04]  /*0620*/  LOP3.LUT P0, RZ, R2, 0x2, RZ, 0xc0, !PT ;  /* 0x0000000202ff7812 */ /* 0x000fc8000780c0ff */
[----:B------:R-:W-:Y:S01]  /*0630*/  DADD R10, RZ, -R12 ;  /* 0x00000000ff0a7229 */ /* 0x000fe2000000080c */
[----:B0-----:R-:W-:-:S09]  /*0640*/  IMAD R15, R3, R8, RZ ;  /* 0x00000008030f7224 */ /* 0x001fd200078e02ff */
[----:B------:R-:W-:Y:S01]  /*0650*/  FSEL R19, R13, R11, !P0 ;  /* 0x0000000b0d137208 */ /* 0x000fe20004000000 */
[----:B------:R-:W-:Y:S01]  /*0660*/  IMAD.IADD R3, R0, 0x1, R3 ;  /* 0x0000000100037824 */ /* 0x000fe200078e0203 */
[----:B------:R-:W-:Y:S01]  /*0670*/  FSEL R18, R12, R10, !P0 ;  /* 0x0000000a0c127208 */ /* 0x000fe20004000000 */
[----:B----4-:R-:W-:-:S03]  /*0680*/  IMAD.WIDE R10, R15, 0x4, R20 ;  /* 0x000000040f0a7825 */ /* 0x010fc600078e0214 */
[----:B------:R-:W0:Y:S01]  /*0690*/  F2F.F32.F64 R19, R18 ;  /* 0x0000001200137310 */ /* 0x000e220000301000 */
[----:B------:R-:W-:Y:S01]  /*06a0*/  IMAD.WIDE R14, R15, 0x4, R22 ;  /* 0x000000040f0e7825 */ /* 0x000fe200078e0216 */
[----:B------:R-:W-:-:S03]  /*06b0*/  ISETP.GE.AND P0, PT, R3, R9, PT ;  /* 0x000000090300720c */ /* 0x000fc60003f06270 */
[----:B------:R-:W-:-:S04]  /*06c0*/  IMAD.WIDE R12, R8, 0x4, R10 ;  /* 0x00000004080c7825 */ /* 0x000fc800078e020a */
[----:B------:R-:W-:Y:S01]  /*06d0*/  IMAD.WIDE R16, R8, 0x4, R14 ;  /* 0x0000000408107825 */ /* 0x000fe200078e020e */
[----:B0-----:R0:W-:Y:S04]  /*06e0*/  STG.E desc[UR6][R10.64], R19 ;  /* 0x000000130a007986 */ /* 0x0011e8000c101906 */
[----:B------:R0:W-:Y:S04]  /*06f0*/  STG.E desc[UR6][R12.64+-0x4], R19 ;  /* 0xfffffc130c007986 */ /* 0x0001e8000c101906 */
[----:B------:R0:W-:Y:S04]  /*0700*/  STG.E desc[UR6][R14.64], R19 ;  /* 0x000000130e007986 */ /* 0x0001e8000c101906 */
[----:B------:R0:W-:Y:S01]  /*0710*/  STG.E desc[UR6][R16.64+-0x4], R19 ;  /* 0xfffffc1310007986 */ /* 0x0001e2000c101906 */
[----:B------:R-:W-:Y:S05]  /*0720*/  @!P0 BRA `(.L_x_7) ;  /* 0xfffffff8008c8947 */ /* 0x000fea000383ffff */
[----:B------:R-:W-:Y:S05]  /*0730*/  EXIT ;  /* 0x000000000000794d */ /* 0x000fea0003800000 */
        .weak           $__internal_0_$__cuda_sm20_div_rn_f64_full
        .type           $__internal_0_$__cuda_sm20_div_rn_f64_full,@function
        .size           $__internal_0_$__cuda_sm20_div_rn_f64_full,($_Z21initialize_boundariesPfS_fiiii$__internal_trig_reduction_slowpathd - $__internal_0_$__cuda_sm20_div_rn_f64_full)
$__internal_0_$__cuda_sm20_div_rn_f64_full:
[----:B------:R-:W-:Y:S01]  /*0740*/  FSETP.GEU.AND P2, PT, |R13|, 1.469367938527859385e-39, PT ;  /* 0x001000000d00780b */ /* 0x000fe20003f4e200 */
[----:B------:R-:W-:Y:S01]  /*0750*/  IMAD.MOV.U32 R14, RZ, RZ, R12 ;  /* 0x000000ffff0e7224 */ /* 0x000fe200078e000c */
[C---:B------:R-:W-:Y:S01]  /*0760*/  FSETP.GEU.AND P0, PT, |R7|.reuse, 1.469367938527859385e-39, PT ;  /* 0x001000000700780b */ /* 0x040fe20003f0e200 */
[----:B------:R-:W-:Y:S01]  /*0770*/  IMAD.MOV.U32 R16, RZ, RZ, 0x1 ;  /* 0x00000001ff107424 */ /* 0x000fe200078e00ff */
[----:B------:R-:W-:Y:S01]  /*0780*/  LOP3.LUT R10, R7, 0x800fffff, RZ, 0xc0, !PT ;  /* 0x800fffff070a7812 */ /* 0x000fe200078ec0ff */
[----:B------:R-:W-:Y:S01]  /*0790*/  BSSY.RECONVERGENT B1, `(.L_x_8) ;  /* 0x0000052000017945 */ /* 0x000fe20003800200 */
[----:B------:R-:W-:Y:S02]  /*07a0*/  LOP3.LUT R8, R13, 0x7ff00000, RZ, 0xc0, !PT ;  /* 0x7ff000000d087812 */ /* 0x000fe400078ec0ff */
[----:B------:R-:W-:Y:S01]  /*07b0*/  LOP3.LUT R11, R10, 0x3ff00000, RZ, 0xfc, !PT ;  /* 0x3ff000000a0b7812 */ /* 0x000fe200078efcff */
[----:B------:R-:W-:Y:S01]  /*07c0*/  IMAD.MOV.U32 R10, RZ, RZ, R6 ;  /* 0x000000ffff0a7224 */ /* 0x000fe200078e0006 */
[----:B------:R-:W-:-:S03]  /*07d0*/  LOP3.LUT R27, R7, 0x7ff00000, RZ, 0xc0, !PT ;  /* 0x7ff00000071b7812 */ /* 0x000fc600078ec0ff */
[----:B------:R-:W-:Y:S01]  /*07e0*/  @!P2 LOP3.LUT R9, R7, 0x7ff00000, RZ, 0xc0, !PT ;  /* 0x7ff000000709a812 */ /* 0x000fe200078ec0ff */
[----:B------:R-:W-:Y:S01]  /*07f0*/  @!P2 IMAD.MOV.U32 R18, RZ, RZ, RZ ;  /* 0x000000ffff12a224 */ /* 0x000fe200078e00ff */
[----:B------:R-:W-:Y:S01]  /*0800*/  @!P0 DMUL R10, R6, 8.98846567431157953865e+307 ;  /* 0x7fe00000060a8828 */ /* 0x000fe20000000000 */
[C---:B------:R-:W-:Y:S02]  /*0810*/  ISETP.GE.U32.AND P1, PT, R8.reuse, R27, PT ;  /* 0x0000001b0800720c */ /* 0x040fe40003f26070 */
[----:B------:R-:W-:Y:S01]  /*0820*/  @!P2 ISETP.GE.U32.AND P3, PT, R8, R9, PT ;  /* 0x000000090800a20c */ /* 0x000fe20003f66070 */
[----:B------:R-:W-:Y:S02]  /*0830*/  IMAD.MOV.U32 R9, RZ, RZ, 0x1ca00000 ;  /* 0x1ca00000ff097424 */ /* 0x000fe400078e00ff */
[----:B------:R-:W0:Y:S03]  /*0840*/  MUFU.RCP64H R17, R11 ;  /* 0x0000000b00117308 */ /* 0x000e260000001800 */
[----:B------:R-:W-:-:S02]  /*0850*/  @!P2 SEL R19, R9, 0x63400000, !P3 ;  /* 0x634000000913a807 */ /* 0x000fc40005800000 */
[----:B------:R-:W-:Y:S02]  /*0860*/  SEL R15, R9, 0x63400000, !P1 ;  /* 0x63400000090f7807 */ /* 0x000fe40004800000 */
[--C-:B------:R-:W-:Y:S02]  /*0870*/  @!P2 LOP3.LUT R19, R19, 0x80000000, R13.reuse, 0xf8, !PT ;  /* 0x800000001313a812 */ /* 0x100fe400078ef80d */
[----:B------:R-:W-:Y:S02]  /*0880*/  LOP3.LUT R15, R15, 0x800fffff, R13, 0xf8, !PT ;  /* 0x800fffff0f0f7812 */ /* 0x000fe400078ef80d */
[----:B------:R-:W-:Y:S02]  /*0890*/  @!P2 LOP3.LUT R19, R19, 0x100000, RZ, 0xfc, !PT ;  /* 0x001000001313a812 */ /* 0x000fe400078efcff */
[----:B------:R-:W-:-:S04]  /*08a0*/  @!P0 LOP3.LUT R27, R11, 0x7ff00000, RZ, 0xc0, !PT ;  /* 0x7ff000000b1b8812 */ /* 0x000fc800078ec0ff */
[----:B------:R-:W-:Y:S02]  /*08b0*/  @!P2 DFMA R14, R14, 2, -R18 ;  /* 0x400000000e0ea82b */ /* 0x000fe40000000812 */
[----:B0-----:R-:W-:-:S08]  /*08c0*/  DFMA R18, R16, -R10, 1 ;  /* 0x3ff000001012742b */ /* 0x001fd0000000080a */
[----:B------:R-:W-:-:S08]  /*08d0*/  DFMA R18, R18, R18, R18 ;  /* 0x000000121212722b */ /* 0x000fd00000000012 */
[----:B------:R-:W-:-:S08]  /*08e0*/  DFMA R18, R16, R18, R16 ;  /* 0x000000121012722b */ /* 0x000fd00000000010 */
[----:B------:R-:W-:-:S08]  /*08f0*/  DFMA R16, R18, -R10, 1 ;  /* 0x3ff000001210742b */ /* 0x000fd0000000080a */
[----:B------:R-:W-:-:S08]  /*0900*/  DFMA R16, R18, R16, R18 ;  /* 0x000000101210722b */ /* 0x000fd00000000012 */
[----:B------:R-:W-:-:S08]  /*0910*/  DMUL R18, R16, R14 ;  /* 0x0000000e10127228 */ /* 0x000fd00000000000 */
[----:B------:R-:W-:-:S08]  /*0920*/  DFMA R24, R18, -R10, R14 ;  /* 0x8000000a1218722b */ /* 0x000fd0000000000e */
[----:B------:R-:W-:Y:S01]  /*0930*/  DFMA R24, R16, R24, R18 ;  /* 0x000000181018722b */ /* 0x000fe20000000012 */
[----:B------:R-:W-:Y:S01]  /*0940*/  IMAD.MOV.U32 R16, RZ, RZ, R8 ;  /* 0x000000ffff107224 */ /* 0x000fe200078e0008 */
[----:B------:R-:W-:-:S05]  /*0950*/  @!P2 LOP3.LUT R16, R15, 0x7ff00000, RZ, 0xc0, !PT ;  /* 0x7ff000000f10a812 */ /* 0x000fca00078ec0ff */
[----:B------:R-:W-:-:S05]  /*0960*/  VIADD R17, R16, 0xffffffff ;  /* 0xffffffff10117836 */ /* 0x000fca0000000000 */
[----:B------:R-:W-:Y:S01]  /*0970*/  ISETP.GT.U32.AND P0, PT, R17, 0x7feffffe, PT ;  /* 0x7feffffe1100780c */ /* 0x000fe20003f04070 */
[----:B------:R-:W-:-:S05]  /*0980*/  VIADD R17, R27, 0xffffffff ;  /* 0xffffffff1b117836 */ /* 0x000fca0000000000 */
[----:B------:R-:W-:-:S13]  /*0990*/  ISETP.GT.U32.OR P0, PT, R17, 0x7feffffe, P0 ;  /* 0x7feffffe1100780c */ /* 0x000fda0000704470 */
[----:B------:R-:W-:Y:S05]  /*09a0*/  @P0 BRA `(.L_x_9) ;  /* 0x00000000006c0947 */ /* 0x000fea0003800000 */
[----:B------:R-:W-:-:S04]  /*09b0*/  LOP3.LUT R13, R7, 0x7ff00000, RZ, 0xc0, !PT ;  /* 0x7ff00000070d7812 */ /* 0x000fc800078ec0ff */
[CC--:B------:R-:W-:Y:S02]  /*09c0*/  VIADDMNMX R12, R8.reuse, -R13.reuse, 0xb9600000, !PT ;  /* 0xb9600000080c7446 */ /* 0x0c0fe4000780090d */
[----:B------:R-:W-:Y:S02]  /*09d0*/  ISETP.GE.U32.AND P0, PT, R8, R13, PT ;  /* 0x0000000d0800720c */ /* 0x000fe40003f06070 */
[----:B------:R-:W-:Y:S02]  /*09e0*/  VIMNMX R12, PT, PT, R12, 0x46a00000, PT ;  /* 0x46a000000c0c7848 */ /* 0x000fe40003fe0100 */
[----:B------:R-:W-:-:S05]  /*09f0*/  SEL R9, R9, 0x63400000, !P0 ;  /* 0x6340000009097807 */ /* 0x000fca0004000000 */
[----:B------:R-:W-:Y:S02]  /*0a00*/  IMAD.IADD R16, R12, 0x1, -R9 ;  /* 0x000000010c107824 */ /* 0x000fe400078e0a09 */
[----:B------:R-:W-:Y:S02]  /*0a10*/  IMAD.MOV.U32 R12, RZ, RZ, RZ ;  /* 0x000000ffff0c7224 */ /* 0x000fe400078e00ff */
[----:B------:R-:W-:-:S06]  /*0a20*/  VIADD R13, R16, 0x7fe00000 ;  /* 0x7fe00000100d7836 */ /* 0x000fcc0000000000 */
[----:B------:R-:W-:-:S10]  /*0a30*/  DMUL R8, R24, R12 ;  /* 0x0000000c18087228 */ /* 0x000fd40000000000 */
[----:B------:R-:W-:-:S13]  /*0a40*/  FSETP.GTU.AND P0, PT, |R9|, 1.469367938527859385e-39, PT ;  /* 0x001000000900780b */ /* 0x000fda0003f0c200 */
[----:B------:R-:W-:Y:S05]  /*0a50*/  @P0 BRA `(.L_x_10) ;  /* 0x0000000000940947 */ /* 0x000fea0003800000 */
[----:B------:R-:W-:-:S06]  /*0a60*/  DFMA R14, R24, -R10, R14 ;  /* 0x8000000a180e722b */ /* 0x000fcc000000000e */
[----:B------:R-:W-:-:S04]  /*0a70*/  IMAD.MOV.U32 R14, RZ, RZ, RZ ;  /* 0x000000ffff0e7224 */ /* 0x000fc800078e00ff */
[C---:B------:R-:W-:Y:S02]  /*0a80*/  FSETP.NEU.AND P0, PT, R15.reuse, RZ, PT ;  /* 0x000000ff0f00720b */ /* 0x040fe40003f0d000 */
[----:B------:R-:W-:-:S04]  /*0a90*/  LOP3.LUT R11, R15, 0x80000000, R7, 0x48, !PT ;  /* 0x800000000f0b7812 */ /* 0x000fc800078e4807 */
[----:B------:R-:W-:-:S07]  /*0aa0*/  LOP3.LUT R15, R11, R13, RZ, 0xfc, !PT ;  /* 0x0000000d0b0f7212 */ /* 0x000fce00078efcff */
[----:B------:R-:W-:Y:S05]  /*0ab0*/  @!P0 BRA `(.L_x_10) ;  /* 0x00000000007c8947 */ /* 0x000fea0003800000 */
[----:B------:R-:W-:Y:S01]  /*0ac0*/  IMAD.MOV R13, RZ, RZ, -R16 ;  /* 0x000000ffff0d7224 */ /* 0x000fe200078e0a10 */
[----:B------:R-:W-:Y:S01]  /*0ad0*/  DMUL.RP R14, R24, R14 ;  /* 0x0000000e180e7228 */ /* 0x000fe20000008000 */
[----:B------:R-:W-:-:S06]  /*0ae0*/  IMAD.MOV.U32 R12, RZ, RZ, RZ ;  /* 0x000000ffff0c7224 */ /* 0x000fcc00078e00ff */
[----:B------:R-:W-:-:S03]  /*0af0*/  DFMA R12, R8, -R12, R24 ;  /* 0x8000000c080c722b */ /* 0x000fc60000000018 */
[----:B------:R-:W-:-:S03]  /*0b00*/  LOP3.LUT R11, R15, R11, RZ, 0x3c, !PT ;  /* 0x0000000b0f0b7212 */ /* 0x000fc600078e3cff */
[----:B------:R-:W-:-:S04]  /*0b10*/  IADD3 R12, PT, PT, -R16, -0x43300000, RZ ;  /* 0xbcd00000100c7810 */ /* 0x000fc80007ffe1ff */
[----:B------:R-:W-:-:S04]  /*0b20*/  FSETP.NEU.AND P0, PT, |R13|, R12, PT ;  /* 0x0000000c0d00720b */ /* 0x000fc80003f0d200 */
[----:B------:R-:W-:Y:S02]  /*0b30*/  FSEL R8, R14, R8, !P0 ;  /* 0x000000080e087208 */ /* 0x000fe40004000000 */
[----:B------:R-:W-:Y:S01]  /*0b40*/  FSEL R9, R11, R9, !P0 ;  /* 0x000000090b097208 */ /* 0x000fe20004000000 */
[----:B------:R-:W-:Y:S06]  /*0b50*/  BRA `(.L_x_10) ;  /* 0x0000000000547947 */ /* 0x000fec0003800000 */
.L_x_9:
[----:B------:R-:W-:-:S14]  /*0b60*/  DSETP.NAN.AND P0, PT, R12, R12, PT ;  /* 0x0000000c0c00722a */ /* 0x000fdc0003f08000 */
[----:B------:R-:W-:Y:S05]  /*0b70*/  @P0 BRA `(.L_x_11) ;  /* 0x0000000000440947 */ /* 0x000fea0003800000 */
[----:B------:R-:W-:-:S14]  /*0b80*/  DSETP.NAN.AND P0, PT, R6, R6, PT ;  /* 0x000000060600722a */ /* 0x000fdc0003f08000 */
[----:B------:R-:W-:Y:S05]  /*0b90*/  @P0 BRA `(.L_x_12) ;  /* 0x0000000000300947 */ /* 0x000fea0003800000 */
[----:B------:R-:W-:Y:S01]  /*0ba0*/  ISETP.NE.AND P0, PT, R16, R27, PT ;  /* 0x0000001b1000720c */ /* 0x000fe20003f05270 */
[----:B------:R-:W-:Y:S02]  /*0bb0*/  IMAD.MOV.U32 R8, RZ, RZ, 0x0 ;  /* 0x00000000ff087424 */ /* 0x000fe400078e00ff */
[----:B------:R-:W-:-:S10]  /*0bc0*/  IMAD.MOV.U32 R9, RZ, RZ, -0x80000 ;  /* 0xfff80000ff097424 */ /* 0x000fd400078e00ff */
[----:B------:R-:W-:Y:S05]  /*0bd0*/  @!P0 BRA `(.L_x_10) ;  /* 0x0000000000348947 */ /* 0x000fea0003800000 */
[----:B------:R-:W-:Y:S02]  /*0be0*/  ISETP.NE.AND P0, PT, R16, 0x7ff00000, PT ;  /* 0x7ff000001000780c */ /* 0x000fe40003f05270 */
[----:B------:R-:W-:Y:S02]  /*0bf0*/  LOP3.LUT R9, R13, 0x80000000, R7, 0x48, !PT ;  /* 0x800000000d097812 */ /* 0x000fe400078e4807 */
[----:B------:R-:W-:-:S13]  /*0c00*/  ISETP.EQ.OR P0, PT, R27, RZ, !P0 ;  /* 0x000000ff1b00720c */ /* 0x000fda0004702670 */
[----:B------:R-:W-:Y:S01]  /*0c10*/  @P0 LOP3.LUT R10, R9, 0x7ff00000, RZ, 0xfc, !PT ;  /* 0x7ff00000090a0812 */ /* 0x000fe200078efcff */
[----:B------:R-:W-:Y:S02]  /*0c20*/  @!P0 IMAD.MOV.U32 R8, RZ, RZ, RZ ;  /* 0x000000ffff088224 */ /* 0x000fe400078e00ff */
[----:B------:R-:W-:Y:S02]  /*0c30*/  @P0 IMAD.MOV.U32 R8, RZ, RZ, RZ ;  /* 0x000000ffff080224 */ /* 0x000fe400078e00ff */
[----:B------:R-:W-:Y:S01]  /*0c40*/  @P0 IMAD.MOV.U32 R9, RZ, RZ, R10 ;  /* 0x000000ffff090224 */ /* 0x000fe200078e000a */
[----:B------:R-:W-:Y:S06]  /*0c50*/  BRA `(.L_x_10) ;  /* 0x0000000000147947 */ /* 0x000fec0003800000 */
.L_x_12:
[----:B------:R-:W-:Y:S01]  /*0c60*/  LOP3.LUT R9, R7, 0x80000, RZ, 0xfc, !PT ;  /* 0x0008000007097812 */ /* 0x000fe200078efcff */
[----:B------:R-:W-:Y:S01]  /*0c70*/  IMAD.MOV.U32 R8, RZ, RZ, R6 ;  /* 0x000000ffff087224 */ /* 0x000fe200078e0006 */
[----:B------:R-:W-:Y:S06]  /*0c80*/  BRA `(.L_x_10) ;  /* 0x0000000000087947 */ /* 0x000fec0003800000 */
.L_x_11:
[----:B------:R-:W-:Y:S01]  /*0c90*/  LOP3.LUT R9, R13, 0x80000, RZ, 0xfc, !PT ;  /* 0x000800000d097812 */ /* 0x000fe200078efcff */
[----:B------:R-:W-:-:S07]  /*0ca0*/  IMAD.MOV.U32 R8, RZ, RZ, R12 ;  /* 0x000000ffff087224 */ /* 0x000fce00078e000c */
.L_x_10:
[----:B------:R-:W-:Y:S05]  /*0cb0*/  BSYNC.RECONVERGENT B1 ;  /* 0x0000000000017941 */ /* 0x000fea0003800200 */
.L_x_8:
[----:B------:R-:W-:Y:S02]  /*0cc0*/  IMAD.MOV.U32 R10, RZ, RZ, R8 ;  /* 0x000000ffff0a7224 */ /* 0x000fe400078e0008 */
[----:B------:R-:W-:Y:S02]  /*0cd0*/  IMAD.MOV.U32 R11, RZ, RZ, R9 ;  /* 0x000000ffff0b7224 */ /* 0x000fe400078e0009 */
[----:B------:R-:W-:Y:S02]  /*0ce0*/  IMAD.MOV.U32 R8, RZ, RZ, R2 ;  /* 0x000000ffff087224 */ /* 0x000fe400078e0002 */
[----:B------:R-:W-:-:S04]  /*0cf0*/  IMAD.MOV.U32 R9, RZ, RZ, 0x0 ;  /* 0x00000000ff097424 */ /* 0x000fc800078e00ff */
[----:B------:R-:W-:Y:S05]  /*0d00*/  RET.REL.NODEC R8 `(_Z21initialize_boundariesPfS_fiiii) ;  /* 0xfffffff008bc7950 */ /* 0x000fea0003c3ffff */
        .type           $_Z21initialize_boundariesPfS_fiiii$__internal_trig_reduction_slowpathd,@function
        .size           $_Z21initialize_boundariesPfS_fiiii$__internal_trig_reduction_slowpathd,(.L_x_22 - $_Z21initialize_boundariesPfS_fiiii$__internal_trig_reduction_slowpathd)
$_Z21initialize_boundariesPfS_fiiii$__internal_trig_reduction_slowpathd:
[--C-:B------:R-:W-:Y:S01]  /*0d10*/  SHF.R.U32.HI R8, RZ, 0x14, R9.reuse ;  /* 0x00000014ff087819 */ /* 0x100fe20000011609 */
[----:B------:R-:W-:Y:S02]  /*0d20*/  IMAD.MOV.U32 R17, RZ, RZ, R9 ;  /* 0x000000ffff117224 */ /* 0x000fe400078e0009 */
[----:B------:R-:W-:Y:S01]  /*0d30*/  IMAD.MOV.U32 R10, RZ, RZ, RZ ;  /* 0x000000ffff0a7224 */ /* 0x000fe200078e00ff */
[----:B------:R-:W-:-:S04]  /*0d40*/  LOP3.LUT R11, R8, 0x7ff, RZ, 0xc0, !PT ;  /* 0x000007ff080b7812 */ /* 0x000fc800078ec0ff */
[----:B------:R-:W-:-:S13]  /*0d50*/  ISETP.NE.AND P0, PT, R11, 0x7ff, PT ;  /* 0x000007ff0b00780c */ /* 0x000fda0003f05270 */
[----:B------:R-:W-:Y:S05]  /*0d60*/  @!P0 BRA `(.L_x_13) ;  /* 0x0000000800448947 */ /* 0x000fea0003800000 */
[----:B------:R-:W-:Y:S01]  /*0d70*/  VIADD R11, R11, 0xfffffc00 ;  /* 0xfffffc000b0b7836 */ /* 0x000fe20000000000 */
[----:B------:R-:W-:Y:S01]  /*0d80*/  BSSY.RECONVERGENT B1, `(.L_x_14) ;  /* 0x000002e000017945 */ /* 0x000fe20003800200 */
[----:B------:R-:W-:-:S03]  /*0d90*/  CS2R R14, SRZ ;  /* 0x00000000000e7805 */ /* 0x000fc6000001ff00 */
[----:B------:R-:W-:Y:S02]  /*0da0*/  SHF.R.U32.HI R10, RZ, 0x6, R11 ;  /* 0x00000006ff0a7819 */ /* 0x000fe4000001160b */
[----:B------:R-:W-:Y:S02]  /*0db0*/  ISETP.GE.U32.AND P0, PT, R11, 0x80, PT ;  /* 0x000000800b00780c */ /* 0x000fe40003f06070 */
[C---:B------:R-:W-:Y:S02]  /*0dc0*/  IADD3 R11, PT, PT, -R10.reuse, 0x13, RZ ;  /* 0x000000130a0b7810 */ /* 0x040fe40007ffe1ff */
[----:B------:R-:W-:Y:S02]  /*0dd0*/  IADD3 R27, PT, PT, -R10, 0xf, RZ ;  /* 0x0000000f0a1b7810 */ /* 0x000fe40007ffe1ff */
[----:B------:R-:W-:-:S04]  /*0de0*/  SEL R11, R11, 0x12, P0 ;  /* 0x000000120b0b7807 */ /* 0x000fc80000000000 */
[----:B------:R-:W-:-:S13]  /*0df0*/  ISETP.GE.AND P0, PT, R27, R11, PT ;  /* 0x0000000b1b00720c */ /* 0x000fda0003f06270 */
[----:B------:R-:W-:Y:S05]  /*0e00*/  @P0 BRA `(.L_x_15) ;  /* 0x0000000000940947 */ /* 0x000fea0003800000 */
[----:B------:R-:W0:Y:S01]  /*0e10*/  LDC.64 R12, c[0x0][0x358] ;  /* 0x0000d600ff0c7b82 */ /* 0x000e220000000a00 */
[C---:B------:R-:W-:Y:S01]  /*0e20*/  SHF.L.U64.HI R19, R16.reuse, 0xb, R17 ;  /* 0x0000000b10137819 */ /* 0x040fe20000010211 */
[----:B------:R-:W-:Y:S01]  /*0e30*/  BSSY.RECONVERGENT B2, `(.L_x_16) ;  /* 0x0000021000027945 */ /* 0x000fe20003800200 */
[----:B------:R-:W-:Y:S01]  /*0e40*/  IMAD.SHL.U32 R25, R16, 0x800, RZ ;  /* 0x0000080010197824 */ /* 0x000fe200078e00ff */
[----:B------:R-:W-:Y:S01]  /*0e50*/  IADD3 R24, PT, PT, RZ, -R10, -R11 ;  /* 0x8000000aff187210 */ /* 0x000fe20007ffe80b */
[----:B------:R-:W-:Y:S01]  /*0e60*/  IMAD.MOV.U32 R18, RZ, RZ, RZ ;  /* 0x000000ffff127224 */ /* 0x000fe200078e00ff */
[----:B------:R-:W-:Y:S02]  /*0e70*/  CS2R R14, SRZ ;  /* 0x00000000000e7805 */ /* 0x000fe4000001ff00 */
[----:B------:R-:W-:-:S07]  /*0e80*/  LOP3.LUT R19, R19, 0x80000000, RZ, 0xfc, !PT ;  /* 0x8000000013137812 */ /* 0x000fce00078efcff */
.L_x_17:
[----:B------:R-:W1:Y:S01]  /*0e90*/  LDC.64 R16, c[0x4][RZ] ;  /* 0x01000000ff107b82 */ /* 0x000e620000000a00 */
[----:B0-----:R-:W-:Y:S02]  /*0ea0*/  R2UR UR4, R12 ;  /* 0x000000000c0472ca */ /* 0x001fe400000e0000 */
[----:B------:R-:W-:Y:S01]  /*0eb0*/  R2UR UR5, R13 ;  /* 0x000000000d0572ca */ /* 0x000fe200000e0000 */
[----:B-1----:R-:W-:-:S12]  /*0ec0*/  IMAD.WIDE R16, R27, 0x8, R16 ;  /* 0x000000081b107825 */ /* 0x002fd800078e0210 */
[----:B------:R-:W2:Y:S01]  /*0ed0*/  LDG.E.64.CONSTANT R16, desc[UR4][R16.64] ;  /* 0x0000000410107981 */ /* 0x000ea2000c1e9b00 */
[----:B------:R-:W-:Y:S02]  /*0ee0*/  VIADD R24, R24, 0x1 ;  /* 0x0000000118187836 */ /* 0x000fe40000000000 */
[----:B------:R-:W-:Y:S02]  /*0ef0*/  VIADD R27, R27, 0x1 ;  /* 0x000000011b1b7836 */ /* 0x000fe40000000000 */
[----:B--2---:R-:W-:-:S04]  /*0f00*/  IMAD.WIDE.U32 R14, P2, R16, R25, R14 ;  /* 0x00000019100e7225 */ /* 0x004fc8000784000e */
[----:B------:R-:W-:Y:S02]  /*0f10*/  IMAD R29, R16, R19, RZ ;  /* 0x00000013101d7224 */ /* 0x000fe400078e02ff */
[C---:B------:R-:W-:Y:S02]  /*0f20*/  IMAD R26, R17.reuse, R25, RZ ;  /* 0x00000019111a7224 */ /* 0x040fe400078e02ff */
[----:B------:R-:W-:Y:S01]  /*0f30*/  IMAD R28, R17, R19, RZ ;  /* 0x00000013111c7224 */ /* 0x000fe200078e02ff */
[----:B------:R-:W-:Y:S01]  /*0f40*/  IADD3 R15, P0, PT, R29, R15, RZ ;  /* 0x0000000f1d0f7210 */ /* 0x000fe20007f1e0ff */
[C---:B------:R-:W-:Y:S02]  /*0f50*/  IMAD R29, R18.reuse, 0x8, R1 ;  /* 0x00000008121d7824 */ /* 0x040fe400078e0201 */
[----:B------:R-:W-:Y:S01]  /*0f60*/  VIADD R18, R18, 0x1 ;  /* 0x0000000112127836 */ /* 0x000fe20000000000 */
[----:B------:R-:W-:Y:S01]  /*0f70*/  IADD3 R15, P1, PT, R26, R15, RZ ;  /* 0x0000000f1a0f7210 */ /* 0x000fe20007f3e0ff */
[----:B------:R-:W-:-:S04]  /*0f80*/  IMAD.HI.U32 R26, R16, R19, RZ ;  /* 0x00000013101a7227 */ /* 0x000fc800078e00ff */
[----:B------:R-:W-:Y:S01]  /*0f90*/  IMAD.X R16, RZ, RZ, R26, P2 ;  /* 0x000000ffff107224 */ /* 0x000fe200010e061a */
[----:B------:R0:W-:Y:S01]  /*0fa0*/  STL.64 [R29], R14 ;  /* 0x0000000e1d007387 */ /* 0x0001e20000100a00 */
[----:B------:R-:W-:-:S05]  /*0fb0*/  IMAD.HI.U32 R26, R17, R25, RZ ;  /* 0x00000019111a7227 */ /* 0x000fca00078e00ff */
[----:B------:R-:W-:Y:S01]  /*0fc0*/  IADD3.X R16, P0, PT, R26, R16, RZ, P0, !PT ;  /* 0x000000101a107210 */ /* 0x000fe2000071e4ff */
[----:B------:R-:W-:-:S03]  /*0fd0*/  IMAD.HI.U32 R26, R17, R19, RZ ;  /* 0x00000013111a7227 */ /* 0x000fc600078e00ff */
[----:B------:R-:W-:Y:S01]  /*0fe0*/  IADD3.X R17, P1, PT, R28, R16, RZ, P1, !PT ;  /* 0x000000101c117210 */ /* 0x000fe20000f3e4ff */
[----:B------:R-:W-:Y:S01]  /*0ff0*/  IMAD.X R16, RZ, RZ, R26, P0 ;  /* 0x000000ffff107224 */ /* 0x000fe200000e061a */
[----:B------:R-:W-:-:S03]  /*1000*/  ISETP.NE.AND P0, PT, R24, -0xf, PT ;  /* 0xfffffff11800780c */ /* 0x000fc60003f05270 */
[----:B0-----:R-:W-:Y:S02]  /*1010*/  IMAD.X R15, RZ, RZ, R16, P1 ;  /* 0x000000ffff0f7224 */ /* 0x001fe400008e0610 */
[----:B------:R-:W-:-:S08]  /*1020*/  IMAD.MOV.U32 R14, RZ, RZ, R17 ;  /* 0x000000ffff0e7224 */ /* 0x000fd000078e0011 */
[----:B------:R-:W-:Y:S05]  /*1030*/  @P0 BRA `(.L_x_17) ;  /* 0xfffffffc00940947 */ /* 0x000fea000383ffff */
[----:B------:R-:W-:Y:S05]  /*1040*/  BSYNC.RECONVERGENT B2 ;  /* 0x0000000000027941 */ /* 0x000fea0003800200 */
.L_x_16:
[----:B------:R-:W-:-:S07]  /*1050*/  IMAD.MOV.U32 R27, RZ, RZ, R11 ;  /* 0x000000ffff1b7224 */ /* 0x000fce00078e000b */
.L_x_15:
[----:B------:R-:W-:Y:S05]  /*1060*/  BSYNC.RECONVERGENT B1 ;  /* 0x0000000000017941 */ /* 0x000fea0003800200 */
.L_x_14:
[----:B------:R-:W-:Y:S01]  /*1070*/  LOP3.LUT P0, R18, R8, 0x3f, RZ, 0xc0, !PT ;  /* 0x0000003f08127812 */ /* 0x000fe2000780c0ff */
[----:B------:R-:W-:-:S04]  /*1080*/  IMAD.IADD R10, R10, 0x1, R27 ;  /* 0x000000010a0a7824 */ /* 0x000fc800078e021b */
[----:B------:R-:W-:-:S05]  /*1090*/  IMAD.U32 R26, R10, 0x8, R1 ;  /* 0x000000080a1a7824 */ /* 0x000fca00078e0001 */
[----:B------:R0:W-:Y:S04]  /*10a0*/  STL.64 [R26+-0x78], R14 ;  /* 0xffff880e1a007387 */ /* 0x0001e80000100a00 */
[----:B------:R-:W2:Y:S04]  /*10b0*/  @P0 LDL.64 R24, [R1+0x8] ;  /* 0x0000080001180983 */ /* 0x000ea80000100a00 */
[----:B------:R-:W3:Y:S04]  /*10c0*/  LDL.64 R12, [R1+0x10] ;  /* 0x00001000010c7983 */ /* 0x000ee80000100a00 */
[----:B------:R-:W4:Y:S01]  /*10d0*/  LDL.64 R10, [R1+0x18] ;  /* 0x00001800010a7983 */ /* 0x000f220000100a00 */
[----:B------:R-:W-:Y:S01]  /*10e0*/  @P0 LOP3.LUT R8, R18, 0x3f, RZ, 0x3c, !PT ;  /* 0x0000003f12080812 */ /* 0x000fe200078e3cff */
[----:B------:R-:W-:Y:S01]  /*10f0*/  BSSY.RECONVERGENT B1, `(.L_x_18) ;  /* 0x0000034000017945 */ /* 0x000fe20003800200 */
[----:B--2---:R-:W-:-:S02]  /*1100*/  @P0 SHF.R.U64 R17, R24, 0x1, R25 ;  /* 0x0000000118110819 */ /* 0x004fc40000001219 */
[----:B------:R-:W-:Y:S02]  /*1110*/  @P0 SHF.R.U32.HI R19, RZ, 0x1, R25 ;  /* 0x00000001ff130819 */ /* 0x000fe40000011619 */
[C---:B---3--:R-:W-:Y:S02]  /*1120*/  @P0 SHF.L.U32 R25, R12.reuse, R18, RZ ;  /* 0x000000120c190219 */ /* 0x048fe400000006ff */
[----:B0-----:R-:W-:Y:S02]  /*1130*/  @P0 SHF.R.U64 R14, R17, R8, R19 ;  /* 0x00000008110e0219 */ /* 0x001fe40000001213 */
[--C-:B------:R-:W-:Y:S02]  /*1140*/  @P0 SHF.R.U32.HI R29, RZ, 0x1, R13.reuse ;  /* 0x00000001ff1d0819 */ /* 0x100fe4000001160d */
[C-C-:B------:R-:W-:Y:S02]  /*1150*/  @P0 SHF.R.U64 R27, R12.reuse, 0x1, R13.reuse ;  /* 0x000000010c1b0819 */ /* 0x140fe4000000120d */
[----:B------:R-:W-:-:S02]  /*1160*/  @P0 SHF.L.U64.HI R16, R12, R18, R13 ;  /* 0x000000120c100219 */ /* 0x000fc4000001020d */
[----:B------:R-:W-:Y:S02]  /*1170*/  @P0 SHF.R.U32.HI R15, RZ, R8, R19 ;  /* 0x00000008ff0f0219 */ /* 0x000fe40000011613 */
[----:B------:R-:W-:Y:S02]  /*1180*/  @P0 LOP3.LUT R12, R25, R14, RZ, 0xfc, !PT ;  /* 0x0000000e190c0212 */ /* 0x000fe400078efcff */
[----:B----4-:R-:W-:Y:S02]  /*1190*/  @P0 SHF.L.U32 R17, R10, R18, RZ ;  /* 0x000000120a110219 */ /* 0x010fe400000006ff */
[----:B------:R-:W-:Y:S01]  /*11a0*/  @P0 SHF.R.U64 R24, R27, R8, R29 ;  /* 0x000000081b180219 */ /* 0x000fe2000000121d */
[----:B------:R-:W-:Y:S01]  /*11b0*/  IMAD.SHL.U32 R14, R12, 0x4, RZ ;  /* 0x000000040c0e7824 */ /* 0x000fe200078e00ff */
[----:B------:R-:W-:Y:S02]  /*11c0*/  @P0 LOP3.LUT R13, R16, R15, RZ, 0xfc, !PT ;  /* 0x0000000f100d0212 */ /* 0x000fe400078efcff */
[----:B------:R-:W-:-:S02]  /*11d0*/  @P0 SHF.L.U64.HI R15, R10, R18, R11 ;  /* 0x000000120a0f0219 */ /* 0x000fc4000001020b */
[----:B------:R-:W-:Y:S02]  /*11e0*/  @P0 SHF.R.U32.HI R8, RZ, R8, R29 ;  /* 0x00000008ff080219 */ /* 0x000fe4000001161d */
[----:B------:R-:W-:Y:S02]  /*11f0*/  @P0 LOP3.LUT R10, R17, R24, RZ, 0xfc, !PT ;  /* 0x00000018110a0212 */ /* 0x000fe400078efcff */
[----:B------:R-:W-:Y:S02]  /*1200*/  SHF.L.U64.HI R12, R12, 0x2, R13 ;  /* 0x000000020c0c7819 */ /* 0x000fe4000001020d */
[----:B------:R-:W-:Y:S02]  /*1210*/  @P0 LOP3.LUT R11, R15, R8, RZ, 0xfc, !PT ;  /* 0x000000080f0b0212 */ /* 0x000fe400078efcff */
[----:B------:R-:W-:Y:S02]  /*1220*/  SHF.L.W.U32.HI R13, R13, 0x2, R10 ;  /* 0x000000020d0d7819 */ /* 0x000fe40000010e0a */
[----:B------:R-:W-:-:S02]  /*1230*/  IADD3 RZ, P0, PT, RZ, -R14, RZ ;  /* 0x8000000effff7210 */ /* 0x000fc40007f1e0ff */
[----:B------:R-:W-:Y:S02]  /*1240*/  LOP3.LUT R8, RZ, R12, RZ, 0x33, !PT ;  /* 0x0000000cff087212 */ /* 0x000fe400078e33ff */
[----:B------:R-:W-:Y:S02]  /*1250*/  SHF.L.W.U32.HI R10, R10, 0x2, R11 ;  /* 0x000000020a0a7819 */ /* 0x000fe40000010e0b */
[----:B------:R-:W-:Y:S02]  /*1260*/  LOP3.LUT R15, RZ, R13, RZ, 0x33, !PT ;  /* 0x0000000dff0f7212 */ /* 0x000fe400078e33ff */
[----:B------:R-:W-:Y:S02]  /*1270*/  IADD3.X R17, P0, PT, RZ, R8, RZ, P0, !PT ;  /* 0x00000008ff117210 */ /* 0x000fe4000071e4ff */
[----:B------:R-:W-:Y:S02]  /*1280*/  LOP3.LUT R8, RZ, R10, RZ, 0x33, !PT ;  /* 0x0000000aff087212 */ /* 0x000fe400078e33ff */
[----:B------:R-:W-:-:S02]  /*1290*/  IADD3.X R16, P1, PT, RZ, R15, RZ, P0, !PT ;  /* 0x0000000fff107210 */ /* 0x000fc4000073e4ff */
[----:B------:R-:W-:-:S03]  /*12a0*/  ISETP.GT.U32.AND P2, PT, R13, -0x1, PT ;  /* 0xffffffff0d00780c */ /* 0x000fc60003f44070 */
[----:B------:R-:W-:Y:S01]  /*12b0*/  IMAD.X R15, RZ, RZ, R8, P1 ;  /* 0x000000ffff0f7224 */ /* 0x000fe200008e0608 */
[----:B------:R-:W-:-:S04]  /*12c0*/  ISETP.GT.AND.EX P0, PT, R10, -0x1, PT, P2 ;  /* 0xffffffff0a00780c */ /* 0x000fc80003f04320 */
[----:B------:R-:W-:Y:S02]  /*12d0*/  SEL R8, R10, R15, P0 ;  /* 0x0000000f0a087207 */ /* 0x000fe40000000000 */
[----:B------:R-:W-:Y:S02]  /*12e0*/  SEL R19, R13, R16, P0 ;  /* 0x000000100d137207 */ /* 0x000fe40000000000 */
[----:B------:R-:W-:Y:S02]  /*12f0*/  ISETP.NE.U32.AND P1, PT, R8, RZ, PT ;  /* 0x000000ff0800720c */ /* 0x000fe40003f25070 */
[----:B------:R-:W-:Y:S02]  /*1300*/  SEL R17, R12, R17, P0 ;  /* 0x000000110c117207 */ /* 0x000fe40000000000 */
[----:B------:R-:W-:Y:S01]  /*1310*/  SEL R13, R19, R8, !P1 ;  /* 0x00000008130d7207 */ /* 0x000fe20004800000 */
[----:B------:R-:W-:-:S05]  /*1320*/  @!P0 IMAD.MOV R14, RZ, RZ, -R14 ;  /* 0x000000ffff0e8224 */ /* 0x000fca00078e0a0e */
[----:B------:R-:W0:Y:S02]  /*1330*/  FLO.U32 R13, R13 ;  /* 0x0000000d000d7300 */ /* 0x000e2400000e0000 */
[C---:B0-----:R-:W-:Y:S02]  /*1340*/  IADD3 R16, PT, PT, -R13.reuse, 0x1f, RZ ;  /* 0x0000001f0d107810 */ /* 0x041fe40007ffe1ff */
[----:B------:R-:W-:-:S03]  /*1350*/  IADD3 R15, PT, PT, -R13, 0x3f, RZ ;  /* 0x0000003f0d0f7810 */ /* 0x000fc60007ffe1ff */
[----:B------:R-:W-:-:S05]  /*1360*/  @P1 IMAD.MOV R15, RZ, RZ, R16 ;  /* 0x000000ffff0f1224 */ /* 0x000fca00078e0210 */
[----:B------:R-:W-:-:S13]  /*1370*/  ISETP.NE.AND P1, PT, R15, RZ, PT ;  /* 0x000000ff0f00720c */ /* 0x000fda0003f25270 */
[----:B------:R-:W-:Y:S05]  /*1380*/  @!P1 BRA `(.L_x_19) ;  /* 0x0000000000289947 */ /* 0x000fea0003800000 */
[C---:B------:R-:W-:Y:S02]  /*1390*/  LOP3.LUT R12, R15.reuse, 0x3f, RZ, 0xc0, !PT ;  /* 0x0000003f0f0c7812 */ /* 0x040fe400078ec0ff */
[--C-:B------:R-:W-:Y:S02]  /*13a0*/  SHF.R.U64 R14, R14, 0x1, R17.reuse ;  /* 0x000000010e0e7819 */ /* 0x100fe40000001211 */
[----:B------:R-:W-:Y:S02]  /*13b0*/  SHF.R.U32.HI R16, RZ, 0x1, R17 ;  /* 0x00000001ff107819 */ /* 0x000fe40000011611 */
[----:B------:R-:W-:Y:S02]  /*13c0*/  LOP3.LUT R13, R15, 0x3f, RZ, 0xc, !PT ;  /* 0x0000003f0f0d7812 */ /* 0x000fe400078e0cff */
[CC--:B------:R-:W-:Y:S02]  /*13d0*/  SHF.L.U64.HI R17, R19.reuse, R12.reuse, R8 ;  /* 0x0000000c13117219 */ /* 0x0c0fe40000010208 */
[----:B------:R-:W-:-:S02]  /*13e0*/  SHF.L.U32 R12, R19, R12, RZ ;  /* 0x0000000c130c7219 */ /* 0x000fc400000006ff */
[-CC-:B------:R-:W-:Y:S02]  /*13f0*/  SHF.R.U64 R19, R14, R13.reuse, R16.reuse ;  /* 0x0000000d0e137219 */ /* 0x180fe40000001210 */
[----:B------:R-:W-:Y:S02]  /*1400*/  SHF.R.U32.HI R8, RZ, R13, R16 ;  /* 0x0000000dff087219 */ /* 0x000fe40000011610 */
[----:B------:R-:W-:Y:S02]  /*1410*/  LOP3.LUT R19, R12, R19, RZ, 0xfc, !PT ;  /* 0x000000130c137212 */ /* 0x000fe400078efcff */
[----:B------:R-:W-:-:S07]  /*1420*/  LOP3.LUT R8, R17, R8, RZ, 0xfc, !PT ;  /* 0x0000000811087212 */ /* 0x000fce00078efcff */
.L_x_19:
[----:B------:R-:W-:Y:S05]  /*1430*/  BSYNC.RECONVERGENT B1 ;  /* 0x0000000000017941 */ /* 0x000fea0003800200 */
.L_x_18:
[----:B------:R-:W-:-:S04]  /*1440*/  IMAD.WIDE.U32 R16, R19, 0x2168c235, RZ ;  /* 0x2168c23513107825 */ /* 0x000fc800078e00ff */
[----:B------:R-:W-:Y:S01]  /*1450*/  IMAD.MOV.U32 R12, RZ, RZ, R17 ;  /* 0x000000ffff0c7224 */ /* 0x000fe200078e0011 */
[----:B------:R-:W-:Y:S01]  /*1460*/  IADD3 RZ, P1, PT, R16, R16, RZ ;  /* 0x0000001010ff7210 */ /* 0x000fe20007f3e0ff */
[----:B------:R-:W-:Y:S02]  /*1470*/  IMAD.MOV.U32 R13, RZ, RZ, RZ ;  /* 0x000000ffff0d7224 */ /* 0x000fe400078e00ff */
[----:B------:R-:W-:-:S04]  /*1480*/  IMAD.HI.U32 R14, R8, -0x36f0255e, RZ ;  /* 0xc90fdaa2080e7827 */ /* 0x000fc800078e00ff */
[----:B------:R-:W-:-:S04]  /*1490*/  IMAD.WIDE.U32 R12, R19, -0x36f0255e, R12 ;  /* 0xc90fdaa2130c7825 */ /* 0x000fc800078e000c */
[C---:B------:R-:W-:Y:S02]  /*14a0*/  IMAD R17, R8.reuse, -0x36f0255e, RZ ;  /* 0xc90fdaa208117824 */ /* 0x040fe400078e02ff */
[----:B------:R-:W-:-:S04]  /*14b0*/  IMAD.WIDE.U32 R12, P2, R8, 0x2168c235, R12 ;  /* 0x2168c235080c7825 */ /* 0x000fc8000784000c */
[----:B------:R-:W-:Y:S01]  /*14c0*/  IMAD.X R8, RZ, RZ, R14, P2 ;  /* 0x000000ffff087224 */ /* 0x000fe200010e060e */
[----:B------:R-:W-:Y:S02]  /*14d0*/  IADD3 R13, P2, PT, R17, R13, RZ ;  /* 0x0000000d110d7210 */ /* 0x000fe40007f5e0ff */
[----:B------:R-:W-:Y:S02]  /*14e0*/  IADD3.X RZ, P1, PT, R12, R12, RZ, P1, !PT ;  /* 0x0000000c0cff7210 */ /* 0x000fe40000f3e4ff */
[C---:B------:R-:W-:Y:S01]  /*14f0*/  ISETP.GT.U32.AND P3, PT, R13.reuse, RZ, PT ;  /* 0x000000ff0d00720c */ /* 0x040fe20003f64070 */
[----:B------:R-:W-:Y:S01]  /*1500*/  IMAD.X R8, RZ, RZ, R8, P2 ;  /* 0x000000ffff087224 */ /* 0x000fe200010e0608 */
[----:B------:R-:W-:-:S04]  /*1510*/  IADD3.X R12, P2, PT, R13, R13, RZ, P1, !PT ;  /* 0x0000000d0d0c7210 */ /* 0x000fc80000f5e4ff */
[C---:B------:R-:W-:Y:S01]  /*1520*/  ISETP.GT.AND.EX P1, PT, R8.reuse, RZ, PT, P3 ;  /* 0x000000ff0800720c */ /* 0x040fe20003f24330 */
[----:B------:R-:W-:-:S03]  /*1530*/  IMAD.X R17, R8, 0x1, R8, P2 ;  /* 0x0000000108117824 */ /* 0x000fc600010e0608 */
[----:B------:R-:W-:Y:S02]  /*1540*/  SEL R12, R12, R13, P1 ;  /* 0x0000000d0c0c7207 */ /* 0x000fe40000800000 */
[----:B------:R-:W-:Y:S02]  /*1550*/  SEL R13, R17, R8, P1 ;  /* 0x00000008110d7207 */ /* 0x000fe40000800000 */
[----:B------:R-:W-:Y:S02]  /*1560*/  IADD3 R16, P2, PT, R12, 0x1, RZ ;  /* 0x000000010c107810 */ /* 0x000fe40007f5e0ff */
[----:B------:R-:W-:Y:S02]  /*1570*/  SEL R8, RZ, 0xffffffff, !P1 ;  /* 0xffffffffff087807 */ /* 0x000fe40004800000 */
[----:B------:R-:W-:Y:S01]  /*1580*/  LOP3.LUT P1, R9, R9, 0x80000000, RZ, 0xc0, !PT ;  /* 0x8000000009097812 */ /* 0x000fe2000782c0ff */
[----:B------:R-:W-:Y:S02]  /*1590*/  IMAD.X R13, RZ, RZ, R13, P2 ;  /* 0x000000ffff0d7224 */ /* 0x000fe400010e060d */
[----:B------:R-:W-:Y:S01]  /*15a0*/  IMAD.IADD R8, R8, 0x1, -R15 ;  /* 0x0000000108087824 */ /* 0x000fe200078e0a0f */
[----:B------:R-:W-:-:S02]  /*15b0*/  SHF.R.U32.HI R15, RZ, 0x1e, R11 ;  /* 0x0000001eff0f7819 */ /* 0x000fc4000001160b */
[----:B------:R-:W-:Y:S01]  /*15c0*/  SHF.R.U64 R16, R16, 0xa, R13 ;  /* 0x0000000a10107819 */ /* 0x000fe2000000120d */
[----:B------:R-:W-:Y:S01]  /*15d0*/  IMAD.SHL.U32 R8, R8, 0x100000, RZ ;  /* 0x0010000008087824 */ /* 0x000fe200078e00ff */
[----:B------:R-:W-:Y:S02]  /*15e0*/  LEA.HI R10, R10, R15, RZ, 0x1 ;  /* 0x0000000f0a0a7211 */ /* 0x000fe400078f08ff */
[----:B------:R-:W-:Y:S02]  /*15f0*/  IADD3 R16, P2, PT, R16, 0x1, RZ ;  /* 0x0000000110107810 */ /* 0x000fe40007f5e0ff */
[----:B------:R-:W-:Y:S01]  /*1600*/  @!P0 LOP3.LUT R9, R9, 0x80000000, RZ, 0x3c, !PT ;  /* 0x8000000009098812 */ /* 0x000fe200078e3cff */
[----:B------:R-:W-:Y:S01]  /*1610*/  @P1 IMAD.MOV R10, RZ, RZ, -R10 ;  /* 0x000000ffff0a1224 */ /* 0x000fe200078e0a0a */
[----:B------:R-:W-:-:S04]  /*1620*/  LEA.HI.X R13, R13, RZ, RZ, 0x16, P2 ;  /* 0x000000ff0d0d7211 */ /* 0x000fc800010fb4ff */
[--C-:B------:R-:W-:Y:S02]  /*1630*/  SHF.R.U64 R16, R16, 0x1, R13.reuse ;  /* 0x0000000110107819 */ /* 0x100fe4000000120d */
[----:B------:R-:W-:Y:S02]  /*1640*/  SHF.R.U32.HI R11, RZ, 0x1, R13 ;  /* 0x00000001ff0b7819 */ /* 0x000fe4000001160d */
[----:B------:R-:W-:-:S04]  /*1650*/  IADD3 R16, P2, P3, RZ, RZ, R16 ;  /* 0x000000ffff107210 */ /* 0x000fc80007b5e010 */
[----:B------:R-:W-:-:S04]  /*1660*/  IADD3.X R8, PT, PT, R8, 0x3fe00000, R11, P2, P3 ;  /* 0x3fe0000008087810 */ /* 0x000fc800017e640b */
[----:B------:R-:W-:-:S07]  /*1670*/  LOP3.LUT R17, R8, R9, RZ, 0xfc, !PT ;  /* 0x0000000908117212 */ /* 0x000fce00078efcff */
.L_x_13:
[----:B------:R-:W-:Y:S02]  /*1680*/  IMAD.MOV.U32 R8, RZ, RZ, R2 ;  /* 0x000000ffff087224 */ /* 0x000fe400078e0002 */
[----:B------:R-:W-:-:S04]  /*1690*/  IMAD.MOV.U32 R9, RZ, RZ, 0x0 ;  /* 0x00000000ff097424 */ /* 0x000fc800078e00ff */
[----:B------:R-:W-:Y:S05]  /*16a0*/  RET.REL.NODEC R8 `(_Z21initialize_boundariesPfS_fiiii) ;  /* 0xffffffe808547950 */ /* 0x000fea0003c3ffff */
.L_x_20:
        /* <DEDUP_REMOVED lines=13> */
.L_x_22:


//--------------------- .nv.global.init           --------------------------
	.section	.nv.global.init,"aw",@progbits
	.align	16
.nv.global.init:
	.type		__cudart_sin_cos_coeffs,@object
	.size		__cudart_sin_cos_coeffs,(__cudart_i2opi_d - __cudart_sin_cos_coeffs)
__cudart_sin_cos_coeffs:
        /*0000*/ 	.byte	0x46, 0xd2, 0xb0, 0x2c, 0xf1, 0xe5, 0x5a, 0xbe, 0x92, 0xe3, 0xac, 0x69, 0xe3, 0x1d, 0xc7, 0x3e
        /*0010*/ 	.byte	0xa1, 0x62, 0xdb, 0x19, 0xa0, 0x01, 0x2a, 0xbf, 0x18, 0x08, 0x11, 0x11, 0x11, 0x11, 0x81, 0x3f
        /*0020*/ 	.byte	0x54, 0x55, 0x55, 0x55, 0x55, 0x55, 0xc5, 0xbf, 0x00, 0x00, 0x00, 0x00, 0x00, 0x00, 0x00, 0x00
        /*0030*/ 	.byte	0x00, 0x00, 0x00, 0x00, 0x00, 0x00, 0x00, 0x00, 0x64, 0x81, 0xfd, 0x20, 0x83, 0xff, 0xa8, 0xbd
        /*0040*/ 	.byte	0x28, 0x85, 0xef, 0xc1, 0xa7, 0xee, 0x21, 0x3e, 0xd9, 0xe6, 0x06, 0x8e, 0x4f, 0x7e, 0x92, 0xbe
        /*0050*/ 	.byte	0xe9, 0xbc, 0xdd, 0x19, 0xa0, 0x01, 0xfa, 0x3e, 0x47, 0x5d, 0xc1, 0x16, 0x6c, 0xc1, 0x56, 0xbf
        /*0060*/ 	.byte	0x51, 0x55, 0x55, 0x55, 0x55, 0x55, 0xa5, 0x3f, 0x00, 0x00, 0x00, 0x00, 0x00, 0x00, 0xe0, 0xbf
        /*0070*/ 	.byte	0x00, 0x00, 0x00, 0x00, 0x00, 0x00, 0xf0, 0x3f, 0x00, 0x00, 0x00, 0x00, 0x00, 0x00, 0x00, 0x00
	.type		__cudart_i2opi_d,@object
	.size		__cudart_i2opi_d,(.L_0 - __cudart_i2opi_d)
__cudart_i2opi_d:
        /* <DEDUP_REMOVED lines=9> */
.L_0:


//--------------------- .nv.shared.reserved.0     --------------------------
	.section	.nv.shared.reserved.0,"aw",@nobits
	.weak		__nv_reservedSMEM_offset_0_alias
	.size		__nv_reservedSMEM_offset_0_alias, 0, 64
	.other		__nv_reservedSMEM_offset_0_alias,@"STO_CUDA_RESERVED_SHARED STV_DEFAULT"
__nv_reservedSMEM_offset_0_alias:
	.zero		0
	.zero		64


//--------------------- .nv.constant0._Z13jacobi_kernelPfPKfS_iii --------------------------
	.section	.nv.constant0._Z13jacobi_kernelPfPKfS_iii,"a",@progbits
	.sectionflags	@""
	.align	4
.nv.constant0._Z13jacobi_kernelPfPKfS_iii:
	.zero		932


//--------------------- .nv.constant0._Z21initialize_boundariesPfS_fiiii --------------------------
	.section	.nv.constant0._Z21initialize_boundariesPfS_fiiii,"a",@progbits
	.sectionflags	@""
	.align	4
.nv.constant0._Z21initialize_boundariesPfS_fiiii:
	.zero		932


//--------------------- SYMBOLS --------------------------

	.type		.nv.reservedSmem.offset0,@object
	.size		.nv.reservedSmem.offset0,0x4
